//
// Generated by NVIDIA NVVM Compiler
//
// Compiler Build ID: CL-36424714
// Cuda compilation tools, release 13.0, V13.0.88
// Based on NVVM 20.0.0
//

.version 9.0
.target sm_100
.address_size 64

	// .globl	_Z17compute_distancesPfiiS_iiiS_
// _ZZ17compute_distancesPfiiS_iiiS_E8shared_A has been demoted
// _ZZ17compute_distancesPfiiS_iiiS_E8shared_B has been demoted
// _ZZ17compute_distancesPfiiS_iiiS_E7begin_A has been demoted
// _ZZ17compute_distancesPfiiS_iiiS_E7begin_B has been demoted
// _ZZ17compute_distancesPfiiS_iiiS_E6step_A has been demoted
// _ZZ17compute_distancesPfiiS_iiiS_E6step_B has been demoted
// _ZZ17compute_distancesPfiiS_iiiS_E5end_A has been demoted

.visible .entry _Z17compute_distancesPfiiS_iiiS_(
	.param .u64 .ptr .align 1 _Z17compute_distancesPfiiS_iiiS__param_0,
	.param .u32 _Z17compute_distancesPfiiS_iiiS__param_1,
	.param .u32 _Z17compute_distancesPfiiS_iiiS__param_2,
	.param .u64 .ptr .align 1 _Z17compute_distancesPfiiS_iiiS__param_3,
	.param .u32 _Z17compute_distancesPfiiS_iiiS__param_4,
	.param .u32 _Z17compute_distancesPfiiS_iiiS__param_5,
	.param .u32 _Z17compute_distancesPfiiS_iiiS__param_6,
	.param .u64 .ptr .align 1 _Z17compute_distancesPfiiS_iiiS__param_7
)
{
	.reg .pred 	%p<13>;
	.reg .b32 	%r<50>;
	.reg .b32 	%f<83>;
	.reg .b64 	%rd<13>;
	// demoted variable
	.shared .align 4 .b8 _ZZ17compute_distancesPfiiS_iiiS_E8shared_A[1024];
	// demoted variable
	.shared .align 4 .b8 _ZZ17compute_distancesPfiiS_iiiS_E8shared_B[1024];
	// demoted variable
	.shared .align 4 .u32 _ZZ17compute_distancesPfiiS_iiiS_E7begin_A;
	// demoted variable
	.shared .align 4 .u32 _ZZ17compute_distancesPfiiS_iiiS_E7begin_B;
	// demoted variable
	.shared .align 4 .u32 _ZZ17compute_distancesPfiiS_iiiS_E6step_A;
	// demoted variable
	.shared .align 4 .u32 _ZZ17compute_distancesPfiiS_iiiS_E6step_B;
	// demoted variable
	.shared .align 4 .u32 _ZZ17compute_distancesPfiiS_iiiS_E5end_A;
	ld.param.u64 	%rd3, [_Z17compute_distancesPfiiS_iiiS__param_0];
	ld.param.u32 	%r18, [_Z17compute_distancesPfiiS_iiiS__param_1];
	ld.param.u32 	%r19, [_Z17compute_distancesPfiiS_iiiS__param_2];
	ld.param.u64 	%rd4, [_Z17compute_distancesPfiiS_iiiS__param_3];
	ld.param.u32 	%r20, [_Z17compute_distancesPfiiS_iiiS__param_4];
	ld.param.u32 	%r21, [_Z17compute_distancesPfiiS_iiiS__param_5];
	ld.param.u32 	%r22, [_Z17compute_distancesPfiiS_iiiS__param_6];
	ld.param.u64 	%rd5, [_Z17compute_distancesPfiiS_iiiS__param_7];
	mov.u32 	%r1, %tid.x;
	mov.u32 	%r2, %tid.y;
	mov.u32 	%r23, %ctaid.y;
	shl.b32 	%r49, %r23, 4;
	st.shared.u32 	[_ZZ17compute_distancesPfiiS_iiiS_E7begin_A], %r49;
	mov.u32 	%r24, %ctaid.x;
	shl.b32 	%r48, %r24, 4;
	st.shared.u32 	[_ZZ17compute_distancesPfiiS_iiiS_E7begin_B], %r48;
	shl.b32 	%r25, %r19, 4;
	st.shared.u32 	[_ZZ17compute_distancesPfiiS_iiiS_E6step_A], %r25;
	shl.b32 	%r26, %r21, 4;
	st.shared.u32 	[_ZZ17compute_distancesPfiiS_iiiS_E6step_B], %r26;
	add.s32 	%r27, %r22, -1;
	mul.lo.s32 	%r28, %r27, %r19;
	add.s32 	%r29, %r49, %r28;
	st.shared.u32 	[_ZZ17compute_distancesPfiiS_iiiS_E5end_A], %r29;
	add.s32 	%r5, %r48, %r1;
	add.s32 	%r6, %r49, %r2;
	setp.lt.s32 	%p2, %r28, 0;
	mov.f32 	%f81, 0f00000000;
	@%p2 bra 	$L__BB0_11;
	setp.lt.s32 	%p3, %r6, %r18;
	setp.lt.s32 	%p4, %r5, %r20;
	shl.b32 	%r30, %r2, 6;
	mov.u32 	%r31, _ZZ17compute_distancesPfiiS_iiiS_E8shared_A;
	add.s32 	%r32, %r31, %r30;
	shl.b32 	%r33, %r1, 2;
	add.s32 	%r7, %r32, %r33;
	mov.u32 	%r34, _ZZ17compute_distancesPfiiS_iiiS_E8shared_B;
	add.s32 	%r12, %r34, %r33;
	add.s32 	%r8, %r12, %r30;
	mad.lo.s32 	%r9, %r19, %r2, %r1;
	mad.lo.s32 	%r10, %r21, %r2, %r1;
	and.pred  	%p1, %p3, %p4;
	mad.lo.s32 	%r11, %r2, -60, %r32;
	add.s32 	%r13, %r49, %r1;
	cvta.to.global.u64 	%rd1, %rd3;
	cvta.to.global.u64 	%rd2, %rd4;
	mov.f32 	%f81, 0f00000000;
	not.pred 	%p8, %p1;
$L__BB0_2:
	div.s32 	%r35, %r49, %r19;
	add.s32 	%r36, %r35, %r2;
	setp.ge.s32 	%p5, %r36, %r22;
	mov.f32 	%f80, 0f00000000;
	@%p5 bra 	$L__BB0_7;
	setp.ge.s32 	%p6, %r13, %r18;
	mov.f32 	%f79, 0f00000000;
	@%p6 bra 	$L__BB0_5;
	add.s32 	%r38, %r9, %r49;
	mul.wide.s32 	%rd6, %r38, 4;
	add.s64 	%rd7, %rd1, %rd6;
	ld.global.f32 	%f79, [%rd7];
$L__BB0_5:
	setp.ge.s32 	%p7, %r5, %r20;
	st.shared.f32 	[%r7], %f79;
	@%p7 bra 	$L__BB0_8;
	add.s32 	%r39, %r10, %r48;
	mul.wide.s32 	%rd8, %r39, 4;
	add.s64 	%rd9, %rd2, %rd8;
	ld.global.f32 	%f80, [%rd9];
	bra.uni 	$L__BB0_8;
$L__BB0_7:
	mov.b32 	%r37, 0;
	st.shared.u32 	[%r7], %r37;
$L__BB0_8:
	st.shared.f32 	[%r8], %f80;
	bar.sync 	0;
	@%p8 bra 	$L__BB0_10;
	ld.shared.f32 	%f14, [%r11];
	ld.shared.f32 	%f15, [%r12];
	sub.f32 	%f16, %f14, %f15;
	fma.rn.f32 	%f17, %f16, %f16, %f81;
	ld.shared.f32 	%f18, [%r11+64];
	ld.shared.f32 	%f19, [%r12+64];
	sub.f32 	%f20, %f18, %f19;
	fma.rn.f32 	%f21, %f20, %f20, %f17;
	ld.shared.f32 	%f22, [%r11+128];
	ld.shared.f32 	%f23, [%r12+128];
	sub.f32 	%f24, %f22, %f23;
	fma.rn.f32 	%f25, %f24, %f24, %f21;
	ld.shared.f32 	%f26, [%r11+192];
	ld.shared.f32 	%f27, [%r12+192];
	sub.f32 	%f28, %f26, %f27;
	fma.rn.f32 	%f29, %f28, %f28, %f25;
	ld.shared.f32 	%f30, [%r11+256];
	ld.shared.f32 	%f31, [%r12+256];
	sub.f32 	%f32, %f30, %f31;
	fma.rn.f32 	%f33, %f32, %f32, %f29;
	ld.shared.f32 	%f34, [%r11+320];
	ld.shared.f32 	%f35, [%r12+320];
	sub.f32 	%f36, %f34, %f35;
	fma.rn.f32 	%f37, %f36, %f36, %f33;
	ld.shared.f32 	%f38, [%r11+384];
	ld.shared.f32 	%f39, [%r12+384];
	sub.f32 	%f40, %f38, %f39;
	fma.rn.f32 	%f41, %f40, %f40, %f37;
	ld.shared.f32 	%f42, [%r11+448];
	ld.shared.f32 	%f43, [%r12+448];
	sub.f32 	%f44, %f42, %f43;
	fma.rn.f32 	%f45, %f44, %f44, %f41;
	ld.shared.f32 	%f46, [%r11+512];
	ld.shared.f32 	%f47, [%r12+512];
	sub.f32 	%f48, %f46, %f47;
	fma.rn.f32 	%f49, %f48, %f48, %f45;
	ld.shared.f32 	%f50, [%r11+576];
	ld.shared.f32 	%f51, [%r12+576];
	sub.f32 	%f52, %f50, %f51;
	fma.rn.f32 	%f53, %f52, %f52, %f49;
	ld.shared.f32 	%f54, [%r11+640];
	ld.shared.f32 	%f55, [%r12+640];
	sub.f32 	%f56, %f54, %f55;
	fma.rn.f32 	%f57, %f56, %f56, %f53;
	ld.shared.f32 	%f58, [%r11+704];
	ld.shared.f32 	%f59, [%r12+704];
	sub.f32 	%f60, %f58, %f59;
	fma.rn.f32 	%f61, %f60, %f60, %f57;
	ld.shared.f32 	%f62, [%r11+768];
	ld.shared.f32 	%f63, [%r12+768];
	sub.f32 	%f64, %f62, %f63;
	fma.rn.f32 	%f65, %f64, %f64, %f61;
	ld.shared.f32 	%f66, [%r11+832];
	ld.shared.f32 	%f67, [%r12+832];
	sub.f32 	%f68, %f66, %f67;
	fma.rn.f32 	%f69, %f68, %f68, %f65;
	ld.shared.f32 	%f70, [%r11+896];
	ld.shared.f32 	%f71, [%r12+896];
	sub.f32 	%f72, %f70, %f71;
	fma.rn.f32 	%f73, %f72, %f72, %f69;
	ld.shared.f32 	%f74, [%r11+960];
	ld.shared.f32 	%f75, [%r12+960];
	sub.f32 	%f76, %f74, %f75;
	fma.rn.f32 	%f81, %f76, %f76, %f73;
$L__BB0_10:
	bar.sync 	0;
	ld.shared.u32 	%r40, [_ZZ17compute_distancesPfiiS_iiiS_E6step_A];
	add.s32 	%r49, %r40, %r49;
	ld.shared.u32 	%r41, [_ZZ17compute_distancesPfiiS_iiiS_E6step_B];
	add.s32 	%r48, %r41, %r48;
	ld.shared.u32 	%r42, [_ZZ17compute_distancesPfiiS_iiiS_E5end_A];
	setp.le.s32 	%p9, %r49, %r42;
	@%p9 bra 	$L__BB0_2;
$L__BB0_11:
	setp.ge.s32 	%p10, %r6, %r18;
	setp.ge.s32 	%p11, %r5, %r20;
	or.pred  	%p12, %p10, %p11;
	@%p12 bra 	$L__BB0_13;
	ld.shared.u32 	%r43, [_ZZ17compute_distancesPfiiS_iiiS_E7begin_A];
	add.s32 	%r44, %r43, %r2;
	ld.shared.u32 	%r45, [_ZZ17compute_distancesPfiiS_iiiS_E7begin_B];
	add.s32 	%r46, %r45, %r1;
	mad.lo.s32 	%r47, %r44, %r21, %r46;
	cvta.to.global.u64 	%rd10, %rd5;
	mul.wide.s32 	%rd11, %r47, 4;
	add.s64 	%rd12, %rd10, %rd11;
	st.global.f32 	[%rd12], %f81;
$L__BB0_13:
	ret;

}
	// .globl	_Z21compute_closest_indexPfiPiS_iib
.visible .entry _Z21compute_closest_indexPfiPiS_iib(
	.param .u64 .ptr .align 1 _Z21compute_closest_indexPfiPiS_iib_param_0,
	.param .u32 _Z21compute_closest_indexPfiPiS_iib_param_1,
	.param .u64 .ptr .align 1 _Z21compute_closest_indexPfiPiS_iib_param_2,
	.param .u64 .ptr .align 1 _Z21compute_closest_indexPfiPiS_iib_param_3,
	.param .u32 _Z21compute_closest_indexPfiPiS_iib_param_4,
	.param .u32 _Z21compute_closest_indexPfiPiS_iib_param_5,
	.param .u8 _Z21compute_closest_indexPfiPiS_iib_param_6
)
{
	.reg .pred 	%p<29>;
	.reg .b16 	%rs<2>;
	.reg .b32 	%r<86>;
	.reg .b32 	%f<68>;
	.reg .b64 	%rd<71>;

	ld.param.u64 	%rd7, [_Z21compute_closest_indexPfiPiS_iib_param_0];
	ld.param.u32 	%r44, [_Z21compute_closest_indexPfiPiS_iib_param_1];
	ld.param.u64 	%rd5, [_Z21compute_closest_indexPfiPiS_iib_param_2];
	ld.param.u64 	%rd6, [_Z21compute_closest_indexPfiPiS_iib_param_3];
	ld.param.u32 	%r45, [_Z21compute_closest_indexPfiPiS_iib_param_4];
	ld.param.u32 	%r46, [_Z21compute_closest_indexPfiPiS_iib_param_5];
	ld.param.s8 	%rs1, [_Z21compute_closest_indexPfiPiS_iib_param_6];
	cvta.to.global.u64 	%rd1, %rd7;
	mov.u32 	%r47, %ctaid.x;
	mov.u32 	%r48, %ntid.x;
	mov.u32 	%r49, %tid.x;
	mad.lo.s32 	%r1, %r47, %r48, %r49;
	setp.eq.s16 	%p1, %rs1, 0;
	selp.b32 	%r50, %r46, %r45, %p1;
	setp.ge.u32 	%p2, %r1, %r50;
	@%p2 bra 	$L__BB1_42;
	setp.eq.s16 	%p3, %rs1, 0;
	cvta.to.global.u64 	%rd8, %rd5;
	cvta.to.global.u64 	%rd9, %rd6;
	selp.b32 	%r51, %r44, 1, %p3;
	mul.lo.s32 	%r52, %r51, %r1;
	cvt.u64.u32 	%rd2, %r52;
	mul.wide.u32 	%rd10, %r1, 4;
	add.s64 	%rd3, %rd8, %rd10;
	add.s64 	%rd4, %rd9, %rd10;
	mov.b32 	%r53, -1;
	st.global.u32 	[%rd3], %r53;
	mov.b32 	%r54, 2139095040;
	st.global.u32 	[%rd4], %r54;
	selp.b32 	%r2, %r45, %r46, %p3;
	setp.lt.s32 	%p4, %r2, 1;
	@%p4 bra 	$L__BB1_42;
	setp.eq.s16 	%p5, %rs1, 0;
	selp.b32 	%r3, 1, %r44, %p5;
	and.b32  	%r4, %r2, 7;
	setp.lt.u32 	%p6, %r2, 8;
	mov.b32 	%r84, 0;
	@%p6 bra 	$L__BB1_21;
	and.b32  	%r84, %r2, 2147483640;
	neg.s32 	%r82, %r84;
	shl.b32 	%r7, %r3, 3;
	shl.b32 	%r79, %r3, 1;
	mul.lo.s32 	%r78, %r3, 3;
	shl.b32 	%r77, %r3, 2;
	mul.lo.s32 	%r76, %r3, 5;
	mul.lo.s32 	%r75, %r3, 6;
	mul.lo.s32 	%r74, %r3, 7;
	mov.b32 	%r81, 3;
	mov.b32 	%r73, 0;
	mov.u32 	%r80, %r3;
$L__BB1_4:
	.pragma "nounroll";
	cvt.s64.s32 	%rd11, %r73;
	add.s64 	%rd12, %rd11, %rd2;
	shl.b64 	%rd13, %rd12, 2;
	add.s64 	%rd14, %rd1, %rd13;
	ld.global.f32 	%f41, [%rd14];
	sqrt.rn.f32 	%f1, %f41;
	ld.global.f32 	%f58, [%rd4];
	setp.geu.f32 	%p7, %f1, %f58;
	@%p7 bra 	$L__BB1_6;
	st.global.f32 	[%rd4], %f1;
	add.s32 	%r58, %r81, -3;
	st.global.u32 	[%rd3], %r58;
	ld.global.f32 	%f58, [%rd4];
$L__BB1_6:
	cvt.s64.s32 	%rd15, %r80;
	add.s64 	%rd16, %rd15, %rd2;
	shl.b64 	%rd17, %rd16, 2;
	add.s64 	%rd18, %rd1, %rd17;
	ld.global.f32 	%f42, [%rd18];
	sqrt.rn.f32 	%f5, %f42;
	setp.geu.f32 	%p8, %f5, %f58;
	@%p8 bra 	$L__BB1_8;
	add.s32 	%r59, %r81, -2;
	st.global.f32 	[%rd4], %f5;
	st.global.u32 	[%rd3], %r59;
	ld.global.f32 	%f58, [%rd4];
$L__BB1_8:
	cvt.s64.s32 	%rd19, %r79;
	add.s64 	%rd20, %rd19, %rd2;
	shl.b64 	%rd21, %rd20, 2;
	add.s64 	%rd22, %rd1, %rd21;
	ld.global.f32 	%f43, [%rd22];
	sqrt.rn.f32 	%f8, %f43;
	setp.geu.f32 	%p9, %f8, %f58;
	@%p9 bra 	$L__BB1_10;
	add.s32 	%r60, %r81, -1;
	st.global.f32 	[%rd4], %f8;
	st.global.u32 	[%rd3], %r60;
	ld.global.f32 	%f58, [%rd4];
$L__BB1_10:
	cvt.s64.s32 	%rd23, %r78;
	add.s64 	%rd24, %rd23, %rd2;
	shl.b64 	%rd25, %rd24, 2;
	add.s64 	%rd26, %rd1, %rd25;
	ld.global.f32 	%f44, [%rd26];
	sqrt.rn.f32 	%f11, %f44;
	setp.geu.f32 	%p10, %f11, %f58;
	@%p10 bra 	$L__BB1_12;
	st.global.f32 	[%rd4], %f11;
	st.global.u32 	[%rd3], %r81;
	ld.global.f32 	%f58, [%rd4];
$L__BB1_12:
	cvt.s64.s32 	%rd27, %r77;
	add.s64 	%rd28, %rd27, %rd2;
	shl.b64 	%rd29, %rd28, 2;
	add.s64 	%rd30, %rd1, %rd29;
	ld.global.f32 	%f45, [%rd30];
	sqrt.rn.f32 	%f14, %f45;
	setp.geu.f32 	%p11, %f14, %f58;
	@%p11 bra 	$L__BB1_14;
	add.s32 	%r61, %r81, 1;
	st.global.f32 	[%rd4], %f14;
	st.global.u32 	[%rd3], %r61;
	ld.global.f32 	%f58, [%rd4];
$L__BB1_14:
	cvt.s64.s32 	%rd31, %r76;
	add.s64 	%rd32, %rd31, %rd2;
	shl.b64 	%rd33, %rd32, 2;
	add.s64 	%rd34, %rd1, %rd33;
	ld.global.f32 	%f46, [%rd34];
	sqrt.rn.f32 	%f17, %f46;
	setp.geu.f32 	%p12, %f17, %f58;
	@%p12 bra 	$L__BB1_16;
	add.s32 	%r62, %r81, 2;
	st.global.f32 	[%rd4], %f17;
	st.global.u32 	[%rd3], %r62;
	ld.global.f32 	%f58, [%rd4];
$L__BB1_16:
	cvt.s64.s32 	%rd35, %r75;
	add.s64 	%rd36, %rd35, %rd2;
	shl.b64 	%rd37, %rd36, 2;
	add.s64 	%rd38, %rd1, %rd37;
	ld.global.f32 	%f47, [%rd38];
	sqrt.rn.f32 	%f20, %f47;
	setp.geu.f32 	%p13, %f20, %f58;
	@%p13 bra 	$L__BB1_18;
	add.s32 	%r63, %r81, 3;
	st.global.f32 	[%rd4], %f20;
	st.global.u32 	[%rd3], %r63;
	ld.global.f32 	%f58, [%rd4];
$L__BB1_18:
	cvt.s64.s32 	%rd39, %r74;
	add.s64 	%rd40, %rd39, %rd2;
	shl.b64 	%rd41, %rd40, 2;
	add.s64 	%rd42, %rd1, %rd41;
	ld.global.f32 	%f48, [%rd42];
	sqrt.rn.f32 	%f23, %f48;
	setp.geu.f32 	%p14, %f23, %f58;
	@%p14 bra 	$L__BB1_20;
	add.s32 	%r64, %r81, 4;
	st.global.f32 	[%rd4], %f23;
	st.global.u32 	[%rd3], %r64;
$L__BB1_20:
	add.s32 	%r82, %r82, 8;
	add.s32 	%r81, %r81, 8;
	add.s32 	%r80, %r80, %r7;
	add.s32 	%r79, %r79, %r7;
	add.s32 	%r78, %r78, %r7;
	add.s32 	%r77, %r77, %r7;
	add.s32 	%r76, %r76, %r7;
	add.s32 	%r75, %r75, %r7;
	add.s32 	%r74, %r74, %r7;
	add.s32 	%r73, %r73, %r7;
	setp.ne.s32 	%p15, %r82, 0;
	@%p15 bra 	$L__BB1_4;
$L__BB1_21:
	setp.eq.s32 	%p16, %r4, 0;
	@%p16 bra 	$L__BB1_42;
	and.b32  	%r35, %r2, 3;
	setp.lt.u32 	%p17, %r4, 4;
	@%p17 bra 	$L__BB1_32;
	mul.lo.s32 	%r36, %r84, %r3;
	cvt.s64.s32 	%rd43, %r36;
	add.s64 	%rd44, %rd43, %rd2;
	shl.b64 	%rd45, %rd44, 2;
	add.s64 	%rd46, %rd1, %rd45;
	ld.global.f32 	%f49, [%rd46];
	sqrt.rn.f32 	%f24, %f49;
	ld.global.f32 	%f65, [%rd4];
	setp.geu.f32 	%p18, %f24, %f65;
	@%p18 bra 	$L__BB1_25;
	st.global.f32 	[%rd4], %f24;
	st.global.u32 	[%rd3], %r84;
	ld.global.f32 	%f65, [%rd4];
$L__BB1_25:
	add.s32 	%r37, %r36, %r3;
	cvt.s64.s32 	%rd47, %r37;
	add.s64 	%rd48, %rd47, %rd2;
	shl.b64 	%rd49, %rd48, 2;
	add.s64 	%rd50, %rd1, %rd49;
	ld.global.f32 	%f50, [%rd50];
	sqrt.rn.f32 	%f28, %f50;
	setp.geu.f32 	%p19, %f28, %f65;
	@%p19 bra 	$L__BB1_27;
	add.s32 	%r65, %r84, 1;
	st.global.f32 	[%rd4], %f28;
	st.global.u32 	[%rd3], %r65;
	ld.global.f32 	%f65, [%rd4];
$L__BB1_27:
	add.s32 	%r38, %r37, %r3;
	cvt.s64.s32 	%rd51, %r38;
	add.s64 	%rd52, %rd51, %rd2;
	shl.b64 	%rd53, %rd52, 2;
	add.s64 	%rd54, %rd1, %rd53;
	ld.global.f32 	%f51, [%rd54];
	sqrt.rn.f32 	%f31, %f51;
	setp.geu.f32 	%p20, %f31, %f65;
	@%p20 bra 	$L__BB1_29;
	add.s32 	%r66, %r84, 2;
	st.global.f32 	[%rd4], %f31;
	st.global.u32 	[%rd3], %r66;
	ld.global.f32 	%f65, [%rd4];
$L__BB1_29:
	add.s32 	%r67, %r38, %r3;
	cvt.s64.s32 	%rd55, %r67;
	add.s64 	%rd56, %rd55, %rd2;
	shl.b64 	%rd57, %rd56, 2;
	add.s64 	%rd58, %rd1, %rd57;
	ld.global.f32 	%f52, [%rd58];
	sqrt.rn.f32 	%f34, %f52;
	setp.geu.f32 	%p21, %f34, %f65;
	@%p21 bra 	$L__BB1_31;
	add.s32 	%r68, %r84, 3;
	st.global.f32 	[%rd4], %f34;
	st.global.u32 	[%rd3], %r68;
$L__BB1_31:
	add.s32 	%r84, %r84, 4;
$L__BB1_32:
	setp.eq.s32 	%p22, %r35, 0;
	@%p22 bra 	$L__BB1_42;
	setp.eq.s32 	%p23, %r35, 1;
	@%p23 bra 	$L__BB1_39;
	mul.lo.s32 	%r41, %r84, %r3;
	cvt.s64.s32 	%rd59, %r41;
	add.s64 	%rd60, %rd59, %rd2;
	shl.b64 	%rd61, %rd60, 2;
	add.s64 	%rd62, %rd1, %rd61;
	ld.global.f32 	%f53, [%rd62];
	sqrt.rn.f32 	%f35, %f53;
	ld.global.f32 	%f67, [%rd4];
	setp.geu.f32 	%p24, %f35, %f67;
	@%p24 bra 	$L__BB1_36;
	st.global.f32 	[%rd4], %f35;
	st.global.u32 	[%rd3], %r84;
	ld.global.f32 	%f67, [%rd4];
$L__BB1_36:
	add.s32 	%r69, %r41, %r3;
	cvt.s64.s32 	%rd63, %r69;
	add.s64 	%rd64, %rd63, %rd2;
	shl.b64 	%rd65, %rd64, 2;
	add.s64 	%rd66, %rd1, %rd65;
	ld.global.f32 	%f54, [%rd66];
	sqrt.rn.f32 	%f39, %f54;
	setp.geu.f32 	%p25, %f39, %f67;
	@%p25 bra 	$L__BB1_38;
	add.s32 	%r70, %r84, 1;
	st.global.f32 	[%rd4], %f39;
	st.global.u32 	[%rd3], %r70;
$L__BB1_38:
	add.s32 	%r84, %r84, 2;
$L__BB1_39:
	and.b32  	%r71, %r2, 1;
	setp.eq.b32 	%p26, %r71, 1;
	not.pred 	%p27, %p26;
	@%p27 bra 	$L__BB1_42;
	mul.lo.s32 	%r72, %r84, %r3;
	cvt.s64.s32 	%rd67, %r72;
	add.s64 	%rd68, %rd67, %rd2;
	shl.b64 	%rd69, %rd68, 2;
	add.s64 	%rd70, %rd1, %rd69;
	ld.global.f32 	%f55, [%rd70];
	sqrt.rn.f32 	%f40, %f55;
	ld.global.f32 	%f56, [%rd4];
	setp.geu.f32 	%p28, %f40, %f56;
	@%p28 bra 	$L__BB1_42;
	st.global.f32 	[%rd4], %f40;
	st.global.u32 	[%rd3], %r84;
$L__BB1_42:
	ret;

}


// ===== COMPILED SASS (sm_100) =====

	.target	sm_100

	.elftype	@"ET_EXEC"


//--------------------- .note.nv.tkinfo           --------------------------
	.section	.note.nv.tkinfo,"",@"SHT_NOTE"
	.sectionflags	@"SHF_NOTE_NV_TKINFO"
	.tkinfo
        /*0018*/ 	.word	0x00000002
        /*0030*/ 	.string	""
        /*0030*/ 	.string	"ptxas"
        /*0030*/ 	.string	"Cuda compilation tools, release 13.0, V13.0.88"
        /*0030*/ 	.string	"Build cuda_13.0.r13.0/compiler.36424714_0"
        /*0030*/ 	.string	"-arch sm_100 -m 64 "



//--------------------- .note.nv.cuinfo           --------------------------
	.section	.note.nv.cuinfo,"",@"SHT_NOTE"
	.sectionflags	@"SHF_NOTE_NV_CUINFO"
        /*0018*/ 	.short	0x0002
        /*001a*/ 	.short	0x0064
        /*001c*/ 	.short	0x0082
	.zero		2


//--------------------- .nv.info                  --------------------------
	.section	.nv.info,"",@"SHT_CUDA_INFO"
	.align	4


	//----- nvinfo : EIATTR_REGCOUNT
	.align		4
        /*0000*/ 	.byte	0x04, 0x2f
        /*0002*/ 	.short	(.L_1 - .L_0)
	.align		4
.L_0:
        /*0004*/ 	.word	index@(_Z17compute_distancesPfiiS_iiiS_)
        /*0008*/ 	.word	0x0000001d


	//----- nvinfo : EIATTR_FRAME_SIZE
	.align		4
.L_1:
        /*000c*/ 	.byte	0x04, 0x11
        /*000e*/ 	.short	(.L_3 - .L_2)
	.align		4
.L_2:
        /*0010*/ 	.word	index@(_Z17compute_distancesPfiiS_iiiS_)
        /*0014*/ 	.word	0x00000000


	//----- nvinfo : EIATTR_REGCOUNT
	.align		4
.L_3:
        /*0018*/ 	.byte	0x04, 0x2f
        /*001a*/ 	.short	(.L_5 - .L_4)
	.align		4
.L_4:
        /*001c*/ 	.word	index@(_Z21compute_closest_indexPfiPiS_iib)
        /*0020*/ 	.word	0x0000001f


	//----- nvinfo : EIATTR_FRAME_SIZE
	.align		4
.L_5:
        /*0024*/ 	.byte	0x04, 0x11
        /*0026*/ 	.short	(.L_7 - .L_6)
	.align		4
.L_6:
        /*0028*/ 	.word	index@($__internal_0_$__cuda_sm20_sqrt_rn_f32_slowpath)
        /*002c*/ 	.word	0x00000000


	//----- nvinfo : EIATTR_FRAME_SIZE
	.align		4
.L_7:
        /*0030*/ 	.byte	0x04, 0x11
        /*0032*/ 	.short	(.L_9 - .L_8)
	.align		4
.L_8:
        /*0034*/ 	.word	index@(_Z21compute_closest_indexPfiPiS_iib)
        /*0038*/ 	.word	0x00000000


	//----- nvinfo : EIATTR_MIN_STACK_SIZE
	.align		4
.L_9:
        /*003c*/ 	.byte	0x04, 0x12
        /*003e*/ 	.short	(.L_11 - .L_10)
	.align		4
.L_10:
        /*0040*/ 	.word	index@(_Z21compute_closest_indexPfiPiS_iib)
        /*0044*/ 	.word	0x00000000


	//----- nvinfo : EIATTR_MIN_STACK_SIZE
	.align		4
.L_11:
        /*0048*/ 	.byte	0x04, 0x12
        /*004a*/ 	.short	(.L_13 - .L_12)
	.align		4
.L_12:
        /*004c*/ 	.word	index@(_Z17compute_distancesPfiiS_iiiS_)
        /*0050*/ 	.word	0x00000000
.L_13:


//--------------------- .nv.compat                --------------------------
	.section	.nv.compat,"",@"SHT_CUDA_COMPAT_INFO"
	.align	4
        /*0000*/ 	.byte	0x02, 0x09, 0x00, 0x00, 0x02, 0x02, 0x01, 0x00, 0x02, 0x05, 0x05, 0x00, 0x03, 0x07, 0x01, 0x01
        /*0010*/ 	.byte	0x02, 0x03, 0x00, 0x00, 0x02, 0x06, 0x01, 0x00, 0x04, 0x0b, 0x08, 0x00, 0x01, 0x00, 0x00, 0x00
        /*0020*/ 	.byte	0x00, 0x00, 0x00, 0x00


//--------------------- .nv.info._Z21compute_closest_indexPfiPiS_iib --------------------------
	.section	.nv.info._Z21compute_closest_indexPfiPiS_iib,"",@"SHT_CUDA_INFO"
	.sectionflags	@""
	.align	4


	//----- nvinfo : EIATTR_CUDA_API_VERSION
	.align		4
        /*0000*/ 	.byte	0x04, 0x37
        /*0002*/ 	.short	(.L_15 - .L_14)
.L_14:
        /*0004*/ 	.word	0x00000082


	//----- nvinfo : EIATTR_KPARAM_INFO
	.align		4
.L_15:
        /*0008*/ 	.byte	0x04, 0x17
        /*000a*/ 	.short	(.L_17 - .L_16)
.L_16:
        /*000c*/ 	.word	0x00000000
        /*0010*/ 	.short	0x0006
        /*0012*/ 	.short	0x0028
        /*0014*/ 	.byte	0x00, 0xf0, 0x05, 0x00


	//----- nvinfo : EIATTR_KPARAM_INFO
	.align		4
.L_17:
        /*0018*/ 	.byte	0x04, 0x17
        /*001a*/ 	.short	(.L_19 - .L_18)
.L_18:
        /*001c*/ 	.word	0x00000000
        /*0020*/ 	.short	0x0005
        /*0022*/ 	.short	0x0024
        /*0024*/ 	.byte	0x00, 0xf0, 0x11, 0x00


	//----- nvinfo : EIATTR_KPARAM_INFO
	.align		4
.L_19:
        /*0028*/ 	.byte	0x04, 0x17
        /*002a*/ 	.short	(.L_21 - .L_20)
.L_20:
        /*002c*/ 	.word	0x00000000
        /*0030*/ 	.short	0x0004
        /*0032*/ 	.short	0x0020
        /*0034*/ 	.byte	0x00, 0xf0, 0x11, 0x00


	//----- nvinfo : EIATTR_KPARAM_INFO
	.align		4
.L_21:
        /*0038*/ 	.byte	0x04, 0x17
        /*003a*/ 	.short	(.L_23 - .L_22)
.L_22:
        /*003c*/ 	.word	0x00000000
        /*0040*/ 	.short	0x0003
        /*0042*/ 	.short	0x0018
        /*0044*/ 	.byte	0x00, 0xf5, 0x21, 0x00


	//----- nvinfo : EIATTR_KPARAM_INFO
	.align		4
.L_23:
        /*0048*/ 	.byte	0x04, 0x17
        /*004a*/ 	.short	(.L_25 - .L_24)
.L_24:
        /*004c*/ 	.word	0x00000000
        /*0050*/ 	.short	0x0002
        /*0052*/ 	.short	0x0010
        /*0054*/ 	.byte	0x00, 0xf5, 0x21, 0x00


	//----- nvinfo : EIATTR_KPARAM_INFO
	.align		4
.L_25:
        /*0058*/ 	.byte	0x04, 0x17
        /*005a*/ 	.short	(.L_27 - .L_26)
.L_26:
        /*005c*/ 	.word	0x00000000
        /*0060*/ 	.short	0x0001
        /*0062*/ 	.short	0x0008
        /*0064*/ 	.byte	0x00, 0xf0, 0x11, 0x00


	//----- nvinfo : EIATTR_KPARAM_INFO
	.align		4
.L_27:
        /*0068*/ 	.byte	0x04, 0x17
        /*006a*/ 	.short	(.L_29 - .L_28)
.L_28:
        /*006c*/ 	.word	0x00000000
        /*0070*/ 	.short	0x0000
        /*0072*/ 	.short	0x0000
        /*0074*/ 	.byte	0x00, 0xf5, 0x21, 0x00


	//----- nvinfo : EIATTR_SPARSE_MMA_MASK
	.align		4
.L_29:
        /*0078*/ 	.byte	0x03, 0x50
        /*007a*/ 	.short	0x0000


	//----- nvinfo : EIATTR_MAXREG_COUNT
	.align		4
        /*007c*/ 	.byte	0x03, 0x1b
        /*007e*/ 	.short	0x00ff


	//----- nvinfo : EIATTR_MERCURY_ISA_VERSION
	.align		4
        /*0080*/ 	.byte	0x03, 0x5f
        /*0082*/ 	.short	0x0101


	//----- nvinfo : EIATTR_VRC_CTA_INIT_COUNT
	.align		4
        /*0084*/ 	.byte	0x02, 0x4a
	.zero		1
	.zero		1


	//----- nvinfo : EIATTR_EXIT_INSTR_OFFSETS
	.align		4
        /*0088*/ 	.byte	0x04, 0x1c
        /*008a*/ 	.short	(.L_31 - .L_30)


	//   ....[0]....
.L_30:
        /*008c*/ 	.word	0x000000b0


	//   ....[1]....
        /*0090*/ 	.word	0x00000190


	//   ....[2]....
        /*0094*/ 	.word	0x00000f80


	//   ....[3]....
        /*0098*/ 	.word	0x00001610


	//   ....[4]....
        /*009c*/ 	.word	0x00001980


	//   ....[5]....
        /*00a0*/ 	.word	0x00001af0


	//   ....[6]....
        /*00a4*/ 	.word	0x00001b20


	//----- nvinfo : EIATTR_CRS_STACK_SIZE
	.align		4
.L_31:
        /*00a8*/ 	.byte	0x04, 0x1e
        /*00aa*/ 	.short	(.L_33 - .L_32)
.L_32:
        /*00ac*/ 	.word	0x00000000


	//----- nvinfo : EIATTR_CBANK_PARAM_SIZE
	.align		4
.L_33:
        /*00b0*/ 	.byte	0x03, 0x19
        /*00b2*/ 	.short	0x0029


	//----- nvinfo : EIATTR_PARAM_CBANK
	.align		4
        /*00b4*/ 	.byte	0x04, 0x0a
        /*00b6*/ 	.short	(.L_35 - .L_34)
	.align		4
.L_34:
        /*00b8*/ 	.word	index@(.nv.constant0._Z21compute_closest_indexPfiPiS_iib)
        /*00bc*/ 	.short	0x0380
        /*00be*/ 	.short	0x0029


	//----- nvinfo : EIATTR_SW_WAR
	.align		4
.L_35:
        /*00c0*/ 	.byte	0x04, 0x36
        /*00c2*/ 	.short	(.L_37 - .L_36)
.L_36:
        /*00c4*/ 	.word	0x00000008
.L_37:


//--------------------- .nv.info._Z17compute_distancesPfiiS_iiiS_ --------------------------
	.section	.nv.info._Z17compute_distancesPfiiS_iiiS_,"",@"SHT_CUDA_INFO"
	.sectionflags	@""
	.align	4


	//----- nvinfo : EIATTR_CUDA_API_VERSION
	.align		4
        /*0000*/ 	.byte	0x04, 0x37
        /*0002*/ 	.short	(.L_39 - .L_38)
.L_38:
        /*0004*/ 	.word	0x00000082


	//----- nvinfo : EIATTR_KPARAM_INFO
	.align		4
.L_39:
        /*0008*/ 	.byte	0x04, 0x17
        /*000a*/ 	.short	(.L_41 - .L_40)
.L_40:
        /*000c*/ 	.word	0x00000000
        /*0010*/ 	.short	0x0007
        /*0012*/ 	.short	0x0028
        /*0014*/ 	.byte	0x00, 0xf5, 0x21, 0x00


	//----- nvinfo : EIATTR_KPARAM_INFO
	.align		4
.L_41:
        /*0018*/ 	.byte	0x04, 0x17
        /*001a*/ 	.short	(.L_43 - .L_42)
.L_42:
        /*001c*/ 	.word	0x00000000
        /*0020*/ 	.short	0x0006
        /*0022*/ 	.short	0x0020
        /*0024*/ 	.byte	0x00, 0xf0, 0x11, 0x00


	//----- nvinfo : EIATTR_KPARAM_INFO
	.align		4
.L_43:
        /*0028*/ 	.byte	0x04, 0x17
        /*002a*/ 	.short	(.L_45 - .L_44)
.L_44:
        /*002c*/ 	.word	0x00000000
        /*0030*/ 	.short	0x0005
        /*0032*/ 	.short	0x001c
        /*0034*/ 	.byte	0x00, 0xf0, 0x11, 0x00


	//----- nvinfo : EIATTR_KPARAM_INFO
	.align		4
.L_45:
        /*0038*/ 	.byte	0x04, 0x17
        /*003a*/ 	.short	(.L_47 - .L_46)
.L_46:
        /*003c*/ 	.word	0x00000000
        /*0040*/ 	.short	0x0004
        /*0042*/ 	.short	0x0018
        /*0044*/ 	.byte	0x00, 0xf0, 0x11, 0x00


	//----- nvinfo : EIATTR_KPARAM_INFO
	.align		4
.L_47:
        /*0048*/ 	.byte	0x04, 0x17
        /*004a*/ 	.short	(.L_49 - .L_48)
.L_48:
        /*004c*/ 	.word	0x00000000
        /*0050*/ 	.short	0x0003
        /*0052*/ 	.short	0x0010
        /*0054*/ 	.byte	0x00, 0xf5, 0x21, 0x00


	//----- nvinfo : EIATTR_KPARAM_INFO
	.align		4
.L_49:
        /*0058*/ 	.byte	0x04, 0x17
        /*005a*/ 	.short	(.L_51 - .L_50)
.L_50:
        /*005c*/ 	.word	0x00000000
        /*0060*/ 	.short	0x0002
        /*0062*/ 	.short	0x000c
        /*0064*/ 	.byte	0x00, 0xf0, 0x11, 0x00


	//----- nvinfo : EIATTR_KPARAM_INFO
	.align		4
.L_51:
        /*0068*/ 	.byte	0x04, 0x17
        /*006a*/ 	.short	(.L_53 - .L_52)
.L_52:
        /*006c*/ 	.word	0x00000000
        /*0070*/ 	.short	0x0001
        /*0072*/ 	.short	0x0008
        /*0074*/ 	.byte	0x00, 0xf0, 0x11, 0x00


	//----- nvinfo : EIATTR_KPARAM_INFO
	.align		4
.L_53:
        /*0078*/ 	.byte	0x04, 0x17
        /*007a*/ 	.short	(.L_55 - .L_54)
.L_54:
        /*007c*/ 	.word	0x00000000
        /*0080*/ 	.short	0x0000
        /*0082*/ 	.short	0x0000
        /*0084*/ 	.byte	0x00, 0xf5, 0x21, 0x00


	//----- nvinfo : EIATTR_SPARSE_MMA_MASK
	.align		4
.L_55:
        /*0088*/ 	.byte	0x03, 0x50
        /*008a*/ 	.short	0x0000


	//----- nvinfo : EIATTR_MAXREG_COUNT
	.align		4
        /*008c*/ 	.byte	0x03, 0x1b
        /*008e*/ 	.short	0x00ff


	//----- nvinfo : EIATTR_NUM_BARRIERS
	.align		4
        /*0090*/ 	.byte	0x02, 0x4c
        /*0092*/ 	.byte	0x01
	.zero		1


	//----- nvinfo : EIATTR_MERCURY_ISA_VERSION
	.align		4
        /*0094*/ 	.byte	0x03, 0x5f
        /*0096*/ 	.short	0x0101


	//----- nvinfo : EIATTR_VRC_CTA_INIT_COUNT
	.align		4
        /*0098*/ 	.byte	0x02, 0x4a
	.zero		1
	.zero		1


	//----- nvinfo : EIATTR_EXIT_INSTR_OFFSETS
	.align		4
        /*009c*/ 	.byte	0x04, 0x1c
        /*009e*/ 	.short	(.L_57 - .L_56)


	//   ....[0]....
.L_56:
        /*00a0*/ 	.word	0x00000ae0


	//   ....[1]....
        /*00a4*/ 	.word	0x00000ba0


	//----- nvinfo : EIATTR_CRS_STACK_SIZE
	.align		4
.L_57:
        /*00a8*/ 	.byte	0x04, 0x1e
        /*00aa*/ 	.short	(.L_59 - .L_58)
.L_58:
        /*00ac*/ 	.word	0x00000000


	//----- nvinfo : EIATTR_CBANK_PARAM_SIZE
	.align		4
.L_59:
        /*00b0*/ 	.byte	0x03, 0x19
        /*00b2*/ 	.short	0x0030


	//----- nvinfo : EIATTR_PARAM_CBANK
	.align		4
        /*00b4*/ 	.byte	0x04, 0x0a
        /*00b6*/ 	.short	(.L_61 - .L_60)
	.align		4
.L_60:
        /*00b8*/ 	.word	index@(.nv.constant0._Z17compute_distancesPfiiS_iiiS_)
        /*00bc*/ 	.short	0x0380
        /*00be*/ 	.short	0x0030


	//----- nvinfo : EIATTR_SW_WAR
	.align		4
.L_61:
        /*00c0*/ 	.byte	0x04, 0x36
        /*00c2*/ 	.short	(.L_63 - .L_62)
.L_62:
        /*00c4*/ 	.word	0x00000008
.L_63:


//--------------------- .nv.callgraph             --------------------------
	.section	.nv.callgraph,"",@"SHT_CUDA_CALLGRAPH"
	.align	4
	.sectionentsize	8
	.align		4
        /*0000*/ 	.word	0x00000000
	.align		4
        /*0004*/ 	.word	0xffffffff
	.align		4
        /*0008*/ 	.word	0x00000000
	.align		4
        /*000c*/ 	.word	0xfffffffe
	.align		4
        /*0010*/ 	.word	0x00000000
	.align		4
        /*0014*/ 	.word	0xfffffffd
	.align		4
        /*0018*/ 	.word	0x00000000
	.align		4
        /*001c*/ 	.word	0xfffffffc


//--------------------- .text._Z21compute_closest_indexPfiPiS_iib --------------------------
	.section	.text._Z21compute_closest_indexPfiPiS_iib,"ax",@progbits
	.align	128
        .global         _Z21compute_closest_indexPfiPiS_iib
        .type           _Z21compute_closest_indexPfiPiS_iib,@function
        .size           _Z21compute_closest_indexPfiPiS_iib,(.L_x_61 - _Z21compute_closest_indexPfiPiS_iib)
        .other          _Z21compute_closest_indexPfiPiS_iib,@"STO_CUDA_ENTRY STV_DEFAULT"
_Z21compute_closest_indexPfiPiS_iib:
.text._Z21compute_closest_indexPfiPiS_iib:
[----:B------:R-:W-:Y:S01]  /*0000*/  LDC R1, c[0x0][0x37c] ;  /* 0x0000df00ff017b82 */ /* 0x000fe20000000800 */
[----:B------:R-:W0:Y:S01]  /*0010*/  S2R R0, SR_TID.X ;  /* 0x0000000000007919 */ /* 0x000e220000002100 */
[----:B------:R-:W1:Y:S06]  /*0020*/  LDCU.U8 UR4, c[0x0][0x3a8] ;  /* 0x00007500ff0477ac */ /* 0x000e6c0008000000 */
[----:B------:R-:W0:Y:S08]  /*0030*/  S2UR UR5, SR_CTAID.X ;  /* 0x00000000000579c3 */ /* 0x000e300000002500 */
[----:B------:R-:W0:Y:S08]  /*0040*/  LDC R3, c[0x0][0x360] ;  /* 0x0000d800ff037b82 */ /* 0x000e300000000800 */
[----:B------:R-:W2:Y:S01]  /*0050*/  LDC.64 R4, c[0x0][0x3a0] ;  /* 0x0000e800ff047b82 */ /* 0x000ea20000000a00 */
[----:B-1----:R-:W-:-:S06]  /*0060*/  UPRMT UR4, UR4, 0x8880, URZ ;  /* 0x0000888004047896 */ /* 0x002fcc00080000ff */
[----:B------:R-:W-:Y:S01]  /*0070*/  ISETP.NE.AND P0, PT, RZ, UR4, PT ;  /* 0x00000004ff007c0c */ /* 0x000fe2000bf05270 */
[----:B0-----:R-:W-:-:S03]  /*0080*/  IMAD R3, R3, UR5, R0 ;  /* 0x0000000503037c24 */ /* 0x001fc6000f8e0200 */
[----:B--2---:R-:W-:-:S04]  /*0090*/  SEL R0, R5, R4, !P0 ;  /* 0x0000000405007207 */ /* 0x004fc80004000000 */
[----:B------:R-:W-:-:S13]  /*00a0*/  ISETP.GE.U32.AND P1, PT, R3, R0, PT ;  /* 0x000000000300720c */ /* 0x000fda0003f26070 */
[----:B------:R-:W-:Y:S05]  /*00b0*/  @P1 EXIT ;  /* 0x000000000000194d */ /* 0x000fea0003800000 */
[----:B------:R-:W0:Y:S01]  /*00c0*/  LDC.64 R12, c[0x0][0x390] ;  /* 0x0000e400ff0c7b82 */ /* 0x000e220000000a00 */
[----:B------:R-:W1:Y:S01]  /*00d0*/  LDCU.64 UR4, c[0x0][0x358] ;  /* 0x00006b00ff0477ac */ /* 0x000e620008000a00 */
[----:B------:R-:W-:Y:S01]  /*00e0*/  SEL R0, R4, R5, !P0 ;  /* 0x0000000504007207 */ /* 0x000fe20004000000 */
[----:B------:R-:W-:Y:S02]  /*00f0*/  IMAD.MOV.U32 R5, RZ, RZ, -0x1 ;  /* 0xffffffffff057424 */ /* 0x000fe400078e00ff */
[----:B------:R-:W-:Y:S01]  /*0100*/  IMAD.MOV.U32 R7, RZ, RZ, 0x7f800000 ;  /* 0x7f800000ff077424 */ /* 0x000fe200078e00ff */
[----:B------:R-:W-:Y:S02]  /*0110*/  ISETP.GE.AND P1, PT, R0, 0x1, PT ;  /* 0x000000010000780c */ /* 0x000fe40003f26270 */
[----:B------:R-:W2:Y:S08]  /*0120*/  LDC.64 R14, c[0x0][0x398] ;  /* 0x0000e600ff0e7b82 */ /* 0x000eb00000000a00 */
[----:B------:R-:W3:Y:S01]  /*0130*/  LDC R6, c[0x0][0x388] ;  /* 0x0000e200ff067b82 */ /* 0x000ee20000000800 */
[----:B0-----:R-:W-:-:S05]  /*0140*/  IMAD.WIDE.U32 R12, R3, 0x4, R12 ;  /* 0x00000004030c7825 */ /* 0x001fca00078e000c */
[----:B-1----:R0:W-:Y:S01]  /*0150*/  STG.E desc[UR4][R12.64], R5 ;  /* 0x000000050c007986 */ /* 0x0021e2000c101904 */
[----:B--2---:R-:W-:-:S05]  /*0160*/  IMAD.WIDE.U32 R14, R3, 0x4, R14 ;  /* 0x00000004030e7825 */ /* 0x004fca00078e000e */
[----:B------:R0:W-:Y:S01]  /*0170*/  STG.E desc[UR4][R14.64], R7 ;  /* 0x000000070e007986 */ /* 0x0001e2000c101904 */
[----:B---3--:R-:W-:Y:S01]  /*0180*/  SEL R2, R6, 0x1, !P0 ;  /* 0x0000000106027807 */ /* 0x008fe20004000000 */
[----:B------:R-:W-:Y:S06]  /*0190*/  @!P1 EXIT ;  /* 0x000000000000994d */ /* 0x000fec0003800000 */
[----:B------:R-:W-:Y:S01]  /*01a0*/  ISETP.GE.U32.AND P1, PT, R0, 0x8, PT ;  /* 0x000000080000780c */ /* 0x000fe20003f26070 */
[----:B------:R-:W-:Y:S01]  /*01b0*/  IMAD R2, R3, R2, RZ ;  /* 0x0000000203027224 */ /* 0x000fe200078e02ff */
[----:B------:R-:W-:Y:S01]  /*01c0*/  SEL R3, R6, 0x1, P0 ;  /* 0x0000000106037807 */ /* 0x000fe20000000000 */
[----:B------:R-:W-:Y:S01]  /*01d0*/  IMAD.MOV.U32 R6, RZ, RZ, RZ ;  /* 0x000000ffff067224 */ /* 0x000fe200078e00ff */
[----:B------:R-:W-:-:S09]  /*01e0*/  LOP3.LUT R4, R0, 0x7, RZ, 0xc0, !PT ;  /* 0x0000000700047812 */ /* 0x000fd200078ec0ff */
[----:B------:R-:W-:Y:S05]  /*01f0*/  @!P1 BRA `(.L_x_0) ;  /* 0x0000000c005c9947 */ /* 0x000fea0003800000 */
[----:B------:R-:W-:Y:S01]  /*0200*/  LOP3.LUT R6, R0, 0x7ffffff8, RZ, 0xc0, !PT ;  /* 0x7ffffff800067812 */ /* 0x000fe200078ec0ff */
[C---:B0-----:R-:W-:Y:S01]  /*0210*/  IMAD.SHL.U32 R5, R3.reuse, 0x2, RZ ;  /* 0x0000000203057824 */ /* 0x041fe200078e00ff */
[----:B------:R-:W-:Y:S01]  /*0220*/  MOV R20, R3 ;  /* 0x0000000300147202 */ /* 0x000fe20000000f00 */
[C---:B------:R-:W-:Y:S01]  /*0230*/  IMAD R7, R3.reuse, 0x3, RZ ;  /* 0x0000000303077824 */ /* 0x040fe200078e02ff */
[----:B------:R-:W0:Y:S01]  /*0240*/  LDCU.64 UR6, c[0x0][0x380] ;  /* 0x00007000ff0677ac */ /* 0x000e220008000a00 */
[C---:B------:R-:W-:Y:S02]  /*0250*/  IMAD.SHL.U32 R8, R3.reuse, 0x4, RZ ;  /* 0x0000000403087824 */ /* 0x040fe400078e00ff */
[C---:B------:R-:W-:Y:S02]  /*0260*/  IMAD R9, R3.reuse, 0x5, RZ ;  /* 0x0000000503097824 */ /* 0x040fe400078e02ff */
[C---:B------:R-:W-:Y:S02]  /*0270*/  IMAD R10, R3.reuse, 0x6, RZ ;  /* 0x00000006030a7824 */ /* 0x040fe400078e02ff */
[----:B------:R-:W-:-:S02]  /*0280*/  IMAD R11, R3, 0x7, RZ ;  /* 0x00000007030b7824 */ /* 0x000fc400078e02ff */
[----:B------:R-:W-:Y:S02]  /*0290*/  IMAD.MOV.U32 R19, RZ, RZ, 0x3 ;  /* 0x00000003ff137424 */ /* 0x000fe400078e00ff */
[----:B------:R-:W-:Y:S02]  /*02a0*/  IMAD.MOV.U32 R18, RZ, RZ, RZ ;  /* 0x000000ffff127224 */ /* 0x000fe400078e00ff */
[----:B------:R-:W-:-:S07]  /*02b0*/  IMAD.MOV R21, RZ, RZ, -R6 ;  /* 0x000000ffff157224 */ /* 0x000fce00078e0a06 */
.L_x_25:
[----:B------:R-:W-:-:S04]  /*02c0*/  IADD3 R17, P0, PT, R2, R18, RZ ;  /* 0x0000001202117210 */ /* 0x000fc80007f1e0ff */
[----:B------:R-:W-:Y:S02]  /*02d0*/  LEA.HI.X.SX32 R22, R18, RZ, 0x1, P0 ;  /* 0x000000ff12167211 */ /* 0x000fe400000f0eff */
[----:B0-----:R-:W-:-:S04]  /*02e0*/  LEA R16, P0, R17, UR6, 0x2 ;  /* 0x0000000611107c11 */ /* 0x001fc8000f8010ff */
[----:B------:R-:W-:-:S06]  /*02f0*/  LEA.HI.X R17, R17, UR7, R22, 0x2, P0 ;  /* 0x0000000711117c11 */ /* 0x000fcc00080f1416 */
[----:B------:R-:W2:Y:S01]  /*0300*/  LDG.E R17, desc[UR4][R16.64] ;  /* 0x0000000410117981 */ /* 0x000ea2000c1e1900 */
[----:B------:R-:W-:Y:S01]  /*0310*/  BSSY.RECONVERGENT B0, `(.L_x_1) ;  /* 0x000000d000007945 */ /* 0x000fe20003800200 */
[----:B--2---:R-:W-:Y:S01]  /*0320*/  VIADD R22, R17, 0xf3000000 ;  /* 0xf300000011167836 */ /* 0x004fe20000000000 */
[----:B------:R0:W1:Y:S04]  /*0330*/  MUFU.RSQ R26, R17 ;  /* 0x00000011001a7308 */ /* 0x0000680000001400 */
[----:B------:R-:W-:-:S13]  /*0340*/  ISETP.GT.U32.AND P0, PT, R22, 0x727fffff, PT ;  /* 0x727fffff1600780c */ /* 0x000fda0003f04070 */
[----:B01----:R-:W-:Y:S05]  /*0350*/  @!P0 BRA `(.L_x_2) ;  /* 0x0000000000108947 */ /* 0x003fea0003800000 */
[----:B------:R-:W-:Y:S01]  /*0360*/  IMAD.MOV.U32 R16, RZ, RZ, R17 ;  /* 0x000000ffff107224 */ /* 0x000fe200078e0011 */
[----:B------:R-:W-:-:S07]  /*0370*/  MOV R23, 0x390 ;  /* 0x0000039000177802 */ /* 0x000fce0000000f00 */
[----:B------:R-:W-:Y:S05]  /*0380*/  CALL.REL.NOINC `($__internal_0_$__cuda_sm20_sqrt_rn_f32_slowpath) ;  /* 0x0000001400e87944 */ /* 0x000fea0003c00000 */
[----:B------:R-:W-:Y:S05]  /*0390*/  BRA `(.L_x_3) ;  /* 0x0000000000107947 */ /* 0x000fea0003800000 */
.L_x_2:
[----:B------:R-:W-:Y:S01]  /*03a0*/  FMUL.FTZ R24, R17, R26 ;  /* 0x0000001a11187220 */ /* 0x000fe20000410000 */
[----:B------:R-:W-:-:S03]  /*03b0*/  FMUL.FTZ R16, R26, 0.5 ;  /* 0x3f0000001a107820 */ /* 0x000fc60000410000 */
[----:B------:R-:W-:-:S04]  /*03c0*/  FFMA R17, -R24, R24, R17 ;  /* 0x0000001818117223 */ /* 0x000fc80000000111 */
[----:B------:R-:W-:-:S07]  /*03d0*/  FFMA R24, R17, R16, R24 ;  /* 0x0000001011187223 */ /* 0x000fce0000000018 */
.L_x_3:
[----:B------:R-:W-:Y:S05]  /*03e0*/  BSYNC.RECONVERGENT B0 ;  /* 0x0000000000007941 */ /* 0x000fea0003800200 */
.L_x_1:
[----:B------:R-:W2:Y:S01]  /*03f0*/  LDG.E R22, desc[UR4][R14.64] ;  /* 0x000000040e167981 */ /* 0x000ea2000c1e1900 */
[----:B------:R-:W-:-:S04]  /*0400*/  IADD3 R17, P1, PT, R2, R20, RZ ;  /* 0x0000001402117210 */ /* 0x000fc80007f3e0ff */
[----:B------:R-:W-:Y:S02]  /*0410*/  LEA.HI.X.SX32 R26, R20, RZ, 0x1, P1 ;  /* 0x000000ff141a7211 */ /* 0x000fe400008f0eff */
[----:B------:R-:W-:-:S04]  /*0420*/  LEA R16, P1, R17, UR6, 0x2 ;  /* 0x0000000611107c11 */ /* 0x000fc8000f8210ff */
[----:B------:R-:W-:Y:S02]  /*0430*/  LEA.HI.X R17, R17, UR7, R26, 0x2, P1 ;  /* 0x0000000711117c11 */ /* 0x000fe400088f141a */
[----:B--2---:R-:W-:-:S13]  /*0440*/  FSETP.GEU.AND P0, PT, R24, R22, PT ;  /* 0x000000161800720b */ /* 0x004fda0003f0e000 */
[----:B------:R-:W-:Y:S01]  /*0450*/  @!P0 VIADD R23, R19, 0xfffffffd ;  /* 0xfffffffd13178836 */ /* 0x000fe20000000000 */
[----:B------:R0:W-:Y:S04]  /*0460*/  @!P0 STG.E desc[UR4][R14.64], R24 ;  /* 0x000000180e008986 */ /* 0x0001e8000c101904 */
[----:B------:R0:W-:Y:S04]  /*0470*/  @!P0 STG.E desc[UR4][R12.64], R23 ;  /* 0x000000170c008986 */ /* 0x0001e8000c101904 */
[----:B------:R-:W2:Y:S04]  /*0480*/  LDG.E R17, desc[UR4][R16.64] ;  /* 0x0000000410117981 */ /* 0x000ea8000c1e1900 */
[----:B------:R0:W5:Y:S01]  /*0490*/  @!P0 LDG.E R22, desc[UR4][R14.64] ;  /* 0x000000040e168981 */ /* 0x000162000c1e1900 */
[----:B------:R-:W-:Y:S01]  /*04a0*/  BSSY.RECONVERGENT B0, `(.L_x_4) ;  /* 0x000000d000007945 */ /* 0x000fe20003800200 */
[----:B--2---:R-:W-:Y:S01]  /*04b0*/  VIADD R25, R17, 0xf3000000 ;  /* 0xf300000011197836 */ /* 0x004fe20000000000 */
[----:B------:R0:W1:Y:S04]  /*04c0*/  MUFU.RSQ R26, R17 ;  /* 0x00000011001a7308 */ /* 0x0000680000001400 */
[----:B------:R-:W-:-:S13]  /*04d0*/  ISETP.GT.U32.AND P0, PT, R25, 0x727fffff, PT ;  /* 0x727fffff1900780c */ /* 0x000fda0003f04070 */
[----:B01----:R-:W-:Y:S05]  /*04e0*/  @!P0 BRA `(.L_x_5) ;  /* 0x0000000000108947 */ /* 0x003fea0003800000 */
[----:B------:R-:W-:Y:S01]  /*04f0*/  IMAD.MOV.U32 R16, RZ, RZ, R17 ;  /* 0x000000ffff107224 */ /* 0x000fe200078e0011 */
[----:B------:R-:W-:-:S07]  /*0500*/  MOV R23, 0x520 ;  /* 0x0000052000177802 */ /* 0x000fce0000000f00 */
[----:B-----5:R-:W-:Y:S05]  /*0510*/  CALL.REL.NOINC `($__internal_0_$__cuda_sm20_sqrt_rn_f32_slowpath) ;  /* 0x0000001400847944 */ /* 0x020fea0003c00000 */
[----:B------:R-:W-:Y:S05]  /*0520*/  BRA `(.L_x_6) ;  /* 0x0000000000107947 */ /* 0x000fea0003800000 */
.L_x_5:
[----:B------:R-:W-:Y:S01]  /*0530*/  FMUL.FTZ R24, R17, R26 ;  /* 0x0000001a11187220 */ /* 0x000fe20000410000 */
[----:B------:R-:W-:-:S03]  /*0540*/  FMUL.FTZ R16, R26, 0.5 ;  /* 0x3f0000001a107820 */ /* 0x000fc60000410000 */
[----:B------:R-:W-:-:S04]  /*0550*/  FFMA R17, -R24, R24, R17 ;  /* 0x0000001818117223 */ /* 0x000fc80000000111 */
[----:B------:R-:W-:-:S07]  /*0560*/  FFMA R24, R17, R16, R24 ;  /* 0x0000001011187223 */ /* 0x000fce0000000018 */
.L_x_6:
[----:B------:R-:W-:Y:S05]  /*0570*/  BSYNC.RECONVERGENT B0 ;  /* 0x0000000000007941 */ /* 0x000fea0003800200 */
.L_x_4:
[----:B-----5:R-:W-:Y:S02]  /*0580*/  FSETP.GEU.AND P0, PT, R24, R22, PT ;  /* 0x000000161800720b */ /* 0x020fe40003f0e000 */
[----:B------:R-:W-:-:S04]  /*0590*/  IADD3 R17, P1, PT, R2, R5, RZ ;  /* 0x0000000502117210 */ /* 0x000fc80007f3e0ff */
[----:B------:R-:W-:Y:S02]  /*05a0*/  LEA.HI.X.SX32 R26, R5, RZ, 0x1, P1 ;  /* 0x000000ff051a7211 */ /* 0x000fe400008f0eff */
[----:B------:R-:W-:-:S04]  /*05b0*/  LEA R16, P1, R17, UR6, 0x2 ;  /* 0x0000000611107c11 */ /* 0x000fc8000f8210ff */
[----:B------:R-:W-:Y:S01]  /*05c0*/  LEA.HI.X R17, R17, UR7, R26, 0x2, P1 ;  /* 0x0000000711117c11 */ /* 0x000fe200088f141a */
[----:B------:R0:W-:Y:S01]  /*05d0*/  @!P0 STG.E desc[UR4][R14.64], R24 ;  /* 0x000000180e008986 */ /* 0x0001e2000c101904 */
[----:B------:R-:W-:-:S05]  /*05e0*/  @!P0 IADD3 R23, PT, PT, R19, -0x2, RZ ;  /* 0xfffffffe13178810 */ /* 0x000fca0007ffe0ff */
        /* <DEDUP_REMOVED lines=12> */
.L_x_8:
[----:B------:R-:W-:Y:S01]  /*06b0*/  FMUL.FTZ R24, R17, R26 ;  /* 0x0000001a11187220 */ /* 0x000fe20000410000 */
[----:B------:R-:W-:-:S03]  /*06c0*/  FMUL.FTZ R16, R26, 0.5 ;  /* 0x3f0000001a107820 */ /* 0x000fc60000410000 */
[----:B------:R-:W-:-:S04]  /*06d0*/  FFMA R17, -R24, R24, R17 ;  /* 0x0000001818117223 */ /* 0x000fc80000000111 */
[----:B------:R-:W-:-:S07]  /*06e0*/  FFMA R24, R17, R16, R24 ;  /* 0x0000001011187223 */ /* 0x000fce0000000018 */
.L_x_9:
[----:B------:R-:W-:Y:S05]  /*06f0*/  BSYNC.RECONVERGENT B0 ;  /* 0x0000000000007941 */ /* 0x000fea0003800200 */
.L_x_7:
[----:B-----5:R-:W-:Y:S02]  /*0700*/  FSETP.GEU.AND P0, PT, R24, R22, PT ;  /* 0x000000161800720b */ /* 0x020fe40003f0e000 */
[----:B------:R-:W-:-:S04]  /*0710*/  IADD3 R17, P1, PT, R2, R7, RZ ;  /* 0x0000000702117210 */ /* 0x000fc80007f3e0ff */
[----:B------:R-:W-:Y:S02]  /*0720*/  LEA.HI.X.SX32 R26, R7, RZ, 0x1, P1 ;  /* 0x000000ff071a7211 */ /* 0x000fe400008f0eff */
[----:B------:R-:W-:-:S04]  /*0730*/  LEA R16, P1, R17, UR6, 0x2 ;  /* 0x0000000611107c11 */ /* 0x000fc8000f8210ff */
[----:B------:R-:W-:Y:S01]  /*0740*/  LEA.HI.X R17, R17, UR7, R26, 0x2, P1 ;  /* 0x0000000711117c11 */ /* 0x000fe200088f141a */
        /* <DEDUP_REMOVED lines=14> */
.L_x_11:
[----:B------:R-:W-:Y:S01]  /*0830*/  FMUL.FTZ R24, R17, R26 ;  /* 0x0000001a11187220 */ /* 0x000fe20000410000 */
[----:B------:R-:W-:-:S03]  /*0840*/  FMUL.FTZ R16, R26, 0.5 ;  /* 0x3f0000001a107820 */ /* 0x000fc60000410000 */
[----:B------:R-:W-:-:S04]  /*0850*/  FFMA R17, -R24, R24, R17 ;  /* 0x0000001818117223 */ /* 0x000fc80000000111 */
[----:B------:R-:W-:-:S07]  /*0860*/  FFMA R24, R17, R16, R24 ;  /* 0x0000001011187223 */ /* 0x000fce0000000018 */
.L_x_12:
[----:B------:R-:W-:Y:S05]  /*0870*/  BSYNC.RECONVERGENT B0 ;  /* 0x0000000000007941 */ /* 0x000fea0003800200 */
.L_x_10:
[----:B-----5:R-:W-:Y:S02]  /*0880*/  FSETP.GEU.AND P0, PT, R24, R22, PT ;  /* 0x000000161800720b */ /* 0x020fe40003f0e000 */
[----:B------:R-:W-:-:S04]  /*0890*/  IADD3 R17, P1, PT, R2, R8, RZ ;  /* 0x0000000802117210 */ /* 0x000fc80007f3e0ff */
[----:B------:R-:W-:Y:S02]  /*08a0*/  LEA.HI.X.SX32 R26, R8, RZ, 0x1, P1 ;  /* 0x000000ff081a7211 */ /* 0x000fe400008f0eff */
[----:B------:R-:W-:-:S04]  /*08b0*/  LEA R16, P1, R17, UR6, 0x2 ;  /* 0x0000000611107c11 */ /* 0x000fc8000f8210ff */
[----:B------:R-:W-:Y:S01]  /*08c0*/  LEA.HI.X R17, R17, UR7, R26, 0x2, P1 ;  /* 0x0000000711117c11 */ /* 0x000fe200088f141a */
        /* <DEDUP_REMOVED lines=9> */
[----:B------:R-:W-:Y:S02]  /*0960*/  MOV R16, R17 ;  /* 0x0000001100107202 */ /* 0x000fe40000000f00 */
[----:B------:R-:W-:-:S07]  /*0970*/  MOV R23, 0x990 ;  /* 0x0000099000177802 */ /* 0x000fce0000000f00 */
[----:B-----5:R-:W-:Y:S05]  /*0980*/  CALL.REL.NOINC `($__internal_0_$__cuda_sm20_sqrt_rn_f32_slowpath) ;  /* 0x0000001000687944 */ /* 0x020fea0003c00000 */
[----:B------:R-:W-:Y:S05]  /*0990*/  BRA `(.L_x_15) ;  /* 0x0000000000107947 */ /* 0x000fea0003800000 */
.L_x_14:
[----:B------:R-:W-:Y:S01]  /*09a0*/  FMUL.FTZ R24, R17, R26 ;  /* 0x0000001a11187220 */ /* 0x000fe20000410000 */
[----:B------:R-:W-:-:S03]  /*09b0*/  FMUL.FTZ R16, R26, 0.5 ;  /* 0x3f0000001a107820 */ /* 0x000fc60000410000 */
[----:B------:R-:W-:-:S04]  /*09c0*/  FFMA R17, -R24, R24, R17 ;  /* 0x0000001818117223 */ /* 0x000fc80000000111 */
[----:B------:R-:W-:-:S07]  /*09d0*/  FFMA R24, R17, R16, R24 ;  /* 0x0000001011187223 */ /* 0x000fce0000000018 */
.L_x_15:
[----:B------:R-:W-:Y:S05]  /*09e0*/  BSYNC.RECONVERGENT B0 ;  /* 0x0000000000007941 */ /* 0x000fea0003800200 */
.L_x_13:
        /* <DEDUP_REMOVED lines=19> */
.L_x_17:
[----:B------:R-:W-:Y:S01]  /*0b20*/  FMUL.FTZ R24, R17, R26 ;  /* 0x0000001a11187220 */ /* 0x000fe20000410000 */
[----:B------:R-:W-:-:S03]  /*0b30*/  FMUL.FTZ R16, R26, 0.5 ;  /* 0x3f0000001a107820 */ /* 0x000fc60000410000 */
[----:B------:R-:W-:-:S04]  /*0b40*/  FFMA R17, -R24, R24, R17 ;  /* 0x0000001818117223 */ /* 0x000fc80000000111 */
[----:B------:R-:W-:-:S07]  /*0b50*/  FFMA R24, R17, R16, R24 ;  /* 0x0000001011187223 */ /* 0x000fce0000000018 */
.L_x_18:
[----:B------:R-:W-:Y:S05]  /*0b60*/  BSYNC.RECONVERGENT B0 ;  /* 0x0000000000007941 */ /* 0x000fea0003800200 */
.L_x_16:
        /* <DEDUP_REMOVED lines=19> */
.L_x_20:
[----:B------:R-:W-:Y:S01]  /*0ca0*/  FMUL.FTZ R24, R17, R26 ;  /* 0x0000001a11187220 */ /* 0x000fe20000410000 */
[----:B------:R-:W-:-:S03]  /*0cb0*/  FMUL.FTZ R16, R26, 0.5 ;  /* 0x3f0000001a107820 */ /* 0x000fc60000410000 */
[----:B------:R-:W-:-:S04]  /*0cc0*/  FFMA R17, -R24, R24, R17 ;  /* 0x0000001818117223 */ /* 0x000fc80000000111 */
[----:B------:R-:W-:-:S07]  /*0cd0*/  FFMA R24, R17, R16, R24 ;  /* 0x0000001011187223 */ /* 0x000fce0000000018 */
.L_x_21:
[----:B------:R-:W-:Y:S05]  /*0ce0*/  BSYNC.RECONVERGENT B0 ;  /* 0x0000000000007941 */ /* 0x000fea0003800200 */
.L_x_19:
[----:B-----5:R-:W-:Y:S02]  /*0cf0*/  FSETP.GEU.AND P0, PT, R24, R22, PT ;  /* 0x000000161800720b */ /* 0x020fe40003f0e000 */
[----:B------:R-:W-:-:S04]  /*0d00*/  IADD3 R17, P1, PT, R2, R11, RZ ;  /* 0x0000000b02117210 */ /* 0x000fc80007f3e0ff */
[----:B------:R-:W-:Y:S02]  /*0d10*/  LEA.HI.X.SX32 R26, R11, RZ, 0x1, P1 ;  /* 0x000000ff0b1a7211 */ /* 0x000fe400008f0eff */
[----:B------:R-:W-:-:S04]  /*0d20*/  LEA R16, P1, R17, UR6, 0x2 ;  /* 0x0000000611107c11 */ /* 0x000fc8000f8210ff */
[----:B------:R-:W-:Y:S01]  /*0d30*/  LEA.HI.X R17, R17, UR7, R26, 0x2, P1 ;  /* 0x0000000711117c11 */ /* 0x000fe200088f141a */
[----:B------:R0:W-:Y:S01]  /*0d40*/  @!P0 STG.E desc[UR4][R14.64], R24 ;  /* 0x000000180e008986 */ /* 0x0001e2000c101904 */
[----:B------:R-:W-:-:S05]  /*0d50*/  @!P0 IADD3 R23, PT, PT, R19, 0x3, RZ ;  /* 0x0000000313178810 */ /* 0x000fca0007ffe0ff */
        /* <DEDUP_REMOVED lines=12> */
.L_x_23:
[----:B------:R-:W-:Y:S01]  /*0e20*/  FMUL.FTZ R24, R17, R26 ;  /* 0x0000001a11187220 */ /* 0x000fe20000410000 */
[----:B------:R-:W-:-:S03]  /*0e30*/  FMUL.FTZ R16, R26, 0.5 ;  /* 0x3f0000001a107820 */ /* 0x000fc60000410000 */
[----:B------:R-:W-:-:S04]  /*0e40*/  FFMA R17, -R24, R24, R17 ;  /* 0x0000001818117223 */ /* 0x000fc80000000111 */
[----:B------:R-:W-:-:S07]  /*0e50*/  FFMA R24, R17, R16, R24 ;  /* 0x0000001011187223 */ /* 0x000fce0000000018 */
.L_x_24:
[----:B------:R-:W-:Y:S05]  /*0e60*/  BSYNC.RECONVERGENT B0 ;  /* 0x0000000000007941 */ /* 0x000fea0003800200 */
.L_x_22:
[----:B-----5:R-:W-:Y:S01]  /*0e70*/  FSETP.GEU.AND P0, PT, R24, R22, PT ;  /* 0x000000161800720b */ /* 0x020fe20003f0e000 */
[----:B------:R-:W-:Y:S01]  /*0e80*/  VIADD R21, R21, 0x8 ;  /* 0x0000000815157836 */ /* 0x000fe20000000000 */
[C---:B------:R-:W-:Y:S01]  /*0e90*/  LEA R7, R3.reuse, R7, 0x3 ;  /* 0x0000000703077211 */ /* 0x040fe200078e18ff */
[C---:B------:R-:W-:Y:S02]  /*0ea0*/  IMAD R20, R3.reuse, 0x8, R20 ;  /* 0x0000000803147824 */ /* 0x040fe400078e0214 */
[C---:B------:R-:W-:Y:S02]  /*0eb0*/  IMAD R5, R3.reuse, 0x8, R5 ;  /* 0x0000000803057824 */ /* 0x040fe400078e0205 */
[C---:B------:R-:W-:Y:S02]  /*0ec0*/  IMAD R8, R3.reuse, 0x8, R8 ;  /* 0x0000000803087824 */ /* 0x040fe400078e0208 */
[C---:B------:R-:W-:Y:S02]  /*0ed0*/  IMAD R9, R3.reuse, 0x8, R9 ;  /* 0x0000000803097824 */ /* 0x040fe400078e0209 */
[----:B------:R-:W-:-:S02]  /*0ee0*/  IMAD R10, R3, 0x8, R10 ;  /* 0x00000008030a7824 */ /* 0x000fc400078e020a */
[----:B------:R-:W-:Y:S01]  /*0ef0*/  @!P0 VIADD R17, R19, 0x4 ;  /* 0x0000000413118836 */ /* 0x000fe20000000000 */
[----:B------:R1:W-:Y:S01]  /*0f00*/  @!P0 STG.E desc[UR4][R14.64], R24 ;  /* 0x000000180e008986 */ /* 0x0003e2000c101904 */
[----:B------:R-:W-:Y:S01]  /*0f10*/  IMAD R11, R3, 0x8, R11 ;  /* 0x00000008030b7824 */ /* 0x000fe200078e020b */
[----:B------:R-:W-:Y:S01]  /*0f20*/  IADD3 R19, PT, PT, R19, 0x8, RZ ;  /* 0x0000000813137810 */ /* 0x000fe20007ffe0ff */
[----:B------:R-:W-:Y:S01]  /*0f30*/  IMAD R18, R3, 0x8, R18 ;  /* 0x0000000803127824 */ /* 0x000fe200078e0212 */
[----:B------:R1:W-:Y:S01]  /*0f40*/  @!P0 STG.E desc[UR4][R12.64], R17 ;  /* 0x000000110c008986 */ /* 0x0003e2000c101904 */
[----:B------:R-:W-:-:S13]  /*0f50*/  ISETP.NE.AND P0, PT, R21, RZ, PT ;  /* 0x000000ff1500720c */ /* 0x000fda0003f05270 */
[----:B-1----:R-:W-:Y:S05]  /*0f60*/  @P0 BRA `(.L_x_25) ;  /* 0xfffffff000d40947 */ /* 0x002fea000383ffff */
.L_x_0:
[----:B------:R-:W-:-:S13]  /*0f70*/  ISETP.NE.AND P0, PT, R4, RZ, PT ;  /* 0x000000ff0400720c */ /* 0x000fda0003f05270 */
[----:B------:R-:W-:Y:S05]  /*0f80*/  @!P0 EXIT ;  /* 0x000000000000894d */ /* 0x000fea0003800000 */
[----:B------:R-:W-:Y:S02]  /*0f90*/  ISETP.GE.U32.AND P0, PT, R4, 0x4, PT ;  /* 0x000000040400780c */ /* 0x000fe40003f06070 */
[----:B0-----:R-:W-:-:S11]  /*0fa0*/  LOP3.LUT R7, R0, 0x3, RZ, 0xc0, !PT ;  /* 0x0000000300077812 */ /* 0x001fd600078ec0ff */
[----:B------:R-:W-:Y:S05]  /*0fb0*/  @!P0 BRA `(.L_x_26) ;  /* 0x0000000400908947 */ /* 0x000fea0003800000 */
[----:B------:R-:W0:Y:S01]  /*0fc0*/  LDCU.64 UR6, c[0x0][0x380] ;  /* 0x00007000ff0677ac */ /* 0x000e220008000a00 */
[----:B------:R-:W-:-:S05]  /*0fd0*/  IMAD R5, R3, R6, RZ ;  /* 0x0000000603057224 */ /* 0x000fca00078e02ff */
[----:B------:R-:W-:-:S04]  /*0fe0*/  IADD3 R4, P0, PT, R2, R5, RZ ;  /* 0x0000000502047210 */ /* 0x000fc80007f1e0ff */
[----:B------:R-:W-:Y:S02]  /*0ff0*/  LEA.HI.X.SX32 R9, R5, RZ, 0x1, P0 ;  /* 0x000000ff05097211 */ /* 0x000fe400000f0eff */
[----:B0-----:R-:W-:-:S04]  /*1000*/  LEA R8, P0, R4, UR6, 0x2 ;  /* 0x0000000604087c11 */ /* 0x001fc8000f8010ff */
[----:B------:R-:W-:-:S05]  /*1010*/  LEA.HI.X R9, R4, UR7, R9, 0x2, P0 ;  /* 0x0000000704097c11 */ /* 0x000fca00080f1409 */
[----:B------:R-:W2:Y:S01]  /*1020*/  LDG.E R16, desc[UR4][R8.64] ;  /* 0x0000000408107981 */ /* 0x000ea2000c1e1900 */
[----:B------:R-:W-:Y:S01]  /*1030*/  BSSY.RECONVERGENT B0, `(.L_x_27) ;  /* 0x000000c000007945 */ /* 0x000fe20003800200 */
[----:B--2---:R-:W-:Y:S01]  /*1040*/  VIADD R4, R16, 0xf3000000 ;  /* 0xf300000010047836 */ /* 0x004fe20000000000 */
[----:B------:R0:W1:Y:S04]  /*1050*/  MUFU.RSQ R11, R16 ;  /* 0x00000010000b7308 */ /* 0x0000680000001400 */
[----:B------:R-:W-:-:S13]  /*1060*/  ISETP.GT.U32.AND P0, PT, R4, 0x727fffff, PT ;  /* 0x727fffff0400780c */ /* 0x000fda0003f04070 */
[----:B01----:R-:W-:Y:S05]  /*1070*/  @!P0 BRA `(.L_x_28) ;  /* 0x00000000000c8947 */ /* 0x003fea0003800000 */
[----:B------:R-:W-:-:S07]  /*1080*/  MOV R23, 0x10a0 ;  /* 0x000010a000177802 */ /* 0x000fce0000000f00 */
[----:B------:R-:W-:Y:S05]  /*1090*/  CALL.REL.NOINC `($__internal_0_$__cuda_sm20_sqrt_rn_f32_slowpath) ;  /* 0x0000000800a47944 */ /* 0x000fea0003c00000 */
[----:B------:R-:W-:Y:S05]  /*10a0*/  BRA `(.L_x_29) ;  /* 0x0000000000107947 */ /* 0x000fea0003800000 */
.L_x_28:
[----:B------:R-:W-:Y:S01]  /*10b0*/  FMUL.FTZ R24, R16, R11 ;  /* 0x0000000b10187220 */ /* 0x000fe20000410000 */
[----:B------:R-:W-:-:S03]  /*10c0*/  FMUL.FTZ R4, R11, 0.5 ;  /* 0x3f0000000b047820 */ /* 0x000fc60000410000 */
[----:B------:R-:W-:-:S04]  /*10d0*/  FFMA R9, -R24, R24, R16 ;  /* 0x0000001818097223 */ /* 0x000fc80000000110 */
[----:B------:R-:W-:-:S07]  /*10e0*/  FFMA R24, R9, R4, R24 ;  /* 0x0000000409187223 */ /* 0x000fce0000000018 */
.L_x_29:
[----:B------:R-:W-:Y:S05]  /*10f0*/  BSYNC.RECONVERGENT B0 ;  /* 0x0000000000007941 */ /* 0x000fea0003800200 */
.L_x_27:
[----:B------:R-:W2:Y:S01]  /*1100*/  LDG.E R4, desc[UR4][R14.64] ;  /* 0x000000040e047981 */ /* 0x000ea2000c1e1900 */
[----:B------:R-:W0:Y:S01]  /*1110*/  LDCU.64 UR6, c[0x0][0x380] ;  /* 0x00007000ff0677ac */ /* 0x000e220008000a00 */
[----:B------:R-:W-:-:S05]  /*1120*/  IMAD.IADD R5, R3, 0x1, R5 ;  /* 0x0000000103057824 */ /* 0x000fca00078e0205 */
[----:B------:R-:W-:-:S04]  /*1130*/  IADD3 R9, P1, PT, R2, R5, RZ ;  /* 0x0000000502097210 */ /* 0x000fc80007f3e0ff */
[----:B------:R-:W-:Y:S02]  /*1140*/  LEA.HI.X.SX32 R10, R5, RZ, 0x1, P1 ;  /* 0x000000ff050a7211 */ /* 0x000fe400008f0eff */
[----:B0-----:R-:W-:-:S04]  /*1150*/  LEA R8, P1, R9, UR6, 0x2 ;  /* 0x0000000609087c11 */ /* 0x001fc8000f8210ff */
[----:B------:R-:W-:Y:S02]  /*1160*/  LEA.HI.X R9, R9, UR7, R10, 0x2, P1 ;  /* 0x0000000709097c11 */ /* 0x000fe400088f140a */
[----:B--2---:R-:W-:-:S13]  /*1170*/  FSETP.GEU.AND P0, PT, R24, R4, PT ;  /* 0x000000041800720b */ /* 0x004fda0003f0e000 */
        /* <DEDUP_REMOVED lines=9> */
[----:B------:R-:W-:-:S07]  /*1210*/  MOV R23, 0x1230 ;  /* 0x0000123000177802 */ /* 0x000fce0000000f00 */
[----:B-----5:R-:W-:Y:S05]  /*1220*/  CALL.REL.NOINC `($__internal_0_$__cuda_sm20_sqrt_rn_f32_slowpath) ;  /* 0x0000000800407944 */ /* 0x020fea0003c00000 */
[----:B------:R-:W-:Y:S05]  /*1230*/  BRA `(.L_x_32) ;  /* 0x0000000000107947 */ /* 0x000fea0003800000 */
.L_x_31:
[----:B------:R-:W-:Y:S01]  /*1240*/  FMUL.FTZ R24, R16, R11 ;  /* 0x0000000b10187220 */ /* 0x000fe20000410000 */
[----:B------:R-:W-:-:S03]  /*1250*/  FMUL.FTZ R8, R11, 0.5 ;  /* 0x3f0000000b087820 */ /* 0x000fc60000410000 */
[----:B------:R-:W-:-:S04]  /*1260*/  FFMA R9, -R24, R24, R16 ;  /* 0x0000001818097223 */ /* 0x000fc80000000110 */
[----:B------:R-:W-:-:S07]  /*1270*/  FFMA R24, R9, R8, R24 ;  /* 0x0000000809187223 */ /* 0x000fce0000000018 */
.L_x_32:
[----:B------:R-:W-:Y:S05]  /*1280*/  BSYNC.RECONVERGENT B0 ;  /* 0x0000000000007941 */ /* 0x000fea0003800200 */
.L_x_30:
[----:B------:R-:W0:Y:S01]  /*1290*/  LDCU.64 UR6, c[0x0][0x380] ;  /* 0x00007000ff0677ac */ /* 0x000e220008000a00 */
[----:B-----5:R-:W-:Y:S01]  /*12a0*/  FSETP.GEU.AND P0, PT, R24, R4, PT ;  /* 0x000000041800720b */ /* 0x020fe20003f0e000 */
[----:B------:R-:W-:-:S05]  /*12b0*/  IMAD.IADD R5, R3, 0x1, R5 ;  /* 0x0000000103057824 */ /* 0x000fca00078e0205 */
[----:B------:R-:W-:-:S04]  /*12c0*/  IADD3 R9, P1, PT, R2, R5, RZ ;  /* 0x0000000502097210 */ /* 0x000fc80007f3e0ff */
[----:B------:R-:W-:-:S03]  /*12d0*/  LEA.HI.X.SX32 R10, R5, RZ, 0x1, P1 ;  /* 0x000000ff050a7211 */ /* 0x000fc600008f0eff */
[----:B------:R-:W-:Y:S01]  /*12e0*/  @!P0 VIADD R11, R6, 0x1 ;  /* 0x00000001060b8836 */ /* 0x000fe20000000000 */
[----:B------:R1:W-:Y:S01]  /*12f0*/  @!P0 STG.E desc[UR4][R14.64], R24 ;  /* 0x000000180e008986 */ /* 0x0003e2000c101904 */
[----:B0-----:R-:W-:-:S03]  /*1300*/  LEA R8, P1, R9, UR6, 0x2 ;  /* 0x0000000609087c11 */ /* 0x001fc6000f8210ff */
[----:B------:R1:W-:Y:S01]  /*1310*/  @!P0 STG.E desc[UR4][R12.64], R11 ;  /* 0x0000000b0c008986 */ /* 0x0003e2000c101904 */
[----:B------:R-:W-:-:S03]  /*1320*/  LEA.HI.X R9, R9, UR7, R10, 0x2, P1 ;  /* 0x0000000709097c11 */ /* 0x000fc600088f140a */
[----:B------:R1:W5:Y:S04]  /*1330*/  @!P0 LDG.E R4, desc[UR4][R14.64] ;  /* 0x000000040e048981 */ /* 0x000368000c1e1900 */
[----:B------:R-:W2:Y:S01]  /*1340*/  LDG.E R16, desc[UR4][R8.64] ;  /* 0x0000000408107981 */ /* 0x000ea2000c1e1900 */
[----:B------:R-:W-:Y:S01]  /*1350*/  BSSY.RECONVERGENT B0, `(.L_x_33) ;  /* 0x000000c000007945 */ /* 0x000fe20003800200 */
[----:B--2---:R-:W-:Y:S01]  /*1360*/  IADD3 R10, PT, PT, R16, -0xd000000, RZ ;  /* 0xf3000000100a7810 */ /* 0x004fe20007ffe0ff */
[----:B------:R1:W0:Y:S03]  /*1370*/  MUFU.RSQ R17, R16 ;  /* 0x0000001000117308 */ /* 0x0002260000001400 */
[----:B------:R-:W-:-:S13]  /*1380*/  ISETP.GT.U32.AND P0, PT, R10, 0x727fffff, PT ;  /* 0x727fffff0a00780c */ /* 0x000fda0003f04070 */
[----:B-1----:R-:W-:Y:S05]  /*1390*/  @!P0 BRA `(.L_x_34) ;  /* 0x00000000000c8947 */ /* 0x002fea0003800000 */
[----:B------:R-:W-:-:S07]  /*13a0*/  MOV R23, 0x13c0 ;  /* 0x000013c000177802 */ /* 0x000fce0000000f00 */
[----:B0----5:R-:W-:Y:S05]  /*13b0*/  CALL.REL.NOINC `($__internal_0_$__cuda_sm20_sqrt_rn_f32_slowpath) ;  /* 0x0000000400dc7944 */ /* 0x021fea0003c00000 */
[----:B------:R-:W-:Y:S05]  /*13c0*/  BRA `(.L_x_35) ;  /* 0x0000000000107947 */ /* 0x000fea0003800000 */
.L_x_34:
[----:B0-----:R-:W-:Y:S01]  /*13d0*/  FMUL.FTZ R24, R16, R17 ;  /* 0x0000001110187220 */ /* 0x001fe20000410000 */
[----:B------:R-:W-:-:S03]  /*13e0*/  FMUL.FTZ R8, R17, 0.5 ;  /* 0x3f00000011087820 */ /* 0x000fc60000410000 */
[----:B------:R-:W-:-:S04]  /*13f0*/  FFMA R9, -R24, R24, R16 ;  /* 0x0000001818097223 */ /* 0x000fc80000000110 */
[----:B------:R-:W-:-:S07]  /*1400*/  FFMA R24, R9, R8, R24 ;  /* 0x0000000809187223 */ /* 0x000fce0000000018 */
.L_x_35:
[----:B------:R-:W-:Y:S05]  /*1410*/  BSYNC.RECONVERGENT B0 ;  /* 0x0000000000007941 */ /* 0x000fea0003800200 */
.L_x_33:
        /* <DEDUP_REMOVED lines=13> */
[----:B--2---:R-:W-:Y:S01]  /*14f0*/  VIADD R10, R16, 0xf3000000 ;  /* 0xf3000000100a7836 */ /* 0x004fe20000000000 */
[----:B------:R1:W0:Y:S04]  /*1500*/  MUFU.RSQ R11, R16 ;  /* 0x00000010000b7308 */ /* 0x0002280000001400 */
[----:B------:R-:W-:-:S13]  /*1510*/  ISETP.GT.U32.AND P0, PT, R10, 0x727fffff, PT ;  /* 0x727fffff0a00780c */ /* 0x000fda0003f04070 */
[----:B01----:R-:W-:Y:S05]  /*1520*/  @!P0 BRA `(.L_x_37) ;  /* 0x00000000000c8947 */ /* 0x003fea0003800000 */
[----:B------:R-:W-:-:S07]  /*1530*/  MOV R23, 0x1550 ;  /* 0x0000155000177802 */ /* 0x000fce0000000f00 */
[----:B-----5:R-:W-:Y:S05]  /*1540*/  CALL.REL.NOINC `($__internal_0_$__cuda_sm20_sqrt_rn_f32_slowpath) ;  /* 0x0000000400787944 */ /* 0x020fea0003c00000 */
[----:B------:R-:W-:Y:S05]  /*1550*/  BRA `(.L_x_38) ;  /* 0x0000000000107947 */ /* 0x000fea0003800000 */
.L_x_37:
[----:B------:R-:W-:Y:S01]  /*1560*/  FMUL.FTZ R24, R16, R11 ;  /* 0x0000000b10187220 */ /* 0x000fe20000410000 */
[----:B------:R-:W-:-:S03]  /*1570*/  FMUL.FTZ R8, R11, 0.5 ;  /* 0x3f0000000b087820 */ /* 0x000fc60000410000 */
[----:B------:R-:W-:-:S04]  /*1580*/  FFMA R5, -R24, R24, R16 ;  /* 0x0000001818057223 */ /* 0x000fc80000000110 */
[----:B------:R-:W-:-:S07]  /*1590*/  FFMA R24, R5, R8, R24 ;  /* 0x0000000805187223 */ /* 0x000fce0000000018 */
.L_x_38:
[----:B------:R-:W-:Y:S05]  /*15a0*/  BSYNC.RECONVERGENT B0 ;  /* 0x0000000000007941 */ /* 0x000fea0003800200 */
.L_x_36:
[----:B-----5:R-:W-:-:S13]  /*15b0*/  FSETP.GEU.AND P0, PT, R24, R4, PT ;  /* 0x000000041800720b */ /* 0x020fda0003f0e000 */
[C---:B------:R-:W-:Y:S01]  /*15c0*/  @!P0 VIADD R5, R6.reuse, 0x3 ;  /* 0x0000000306058836 */ /* 0x040fe20000000000 */
[----:B------:R0:W-:Y:S01]  /*15d0*/  @!P0 STG.E desc[UR4][R14.64], R24 ;  /* 0x000000180e008986 */ /* 0x0001e2000c101904 */
[----:B------:R-:W-:-:S03]  /*15e0*/  VIADD R6, R6, 0x4 ;  /* 0x0000000406067836 */ /* 0x000fc60000000000 */
[----:B------:R0:W-:Y:S04]  /*15f0*/  @!P0 STG.E desc[UR4][R12.64], R5 ;  /* 0x000000050c008986 */ /* 0x0001e8000c101904 */
.L_x_26:
[----:B------:R-:W-:-:S13]  /*1600*/  ISETP.NE.AND P0, PT, R7, RZ, PT ;  /* 0x000000ff0700720c */ /* 0x000fda0003f05270 */
[----:B------:R-:W-:Y:S05]  /*1610*/  @!P0 EXIT ;  /* 0x000000000000894d */ /* 0x000fea0003800000 */
[----:B------:R-:W-:-:S13]  /*1620*/  ISETP.NE.AND P0, PT, R7, 0x1, PT ;  /* 0x000000010700780c */ /* 0x000fda0003f05270 */
[----:B------:R-:W-:Y:S05]  /*1630*/  @!P0 BRA `(.L_x_39) ;  /* 0x0000000000c88947 */ /* 0x000fea0003800000 */
[----:B------:R-:W1:Y:S01]  /*1640*/  LDCU.64 UR6, c[0x0][0x380] ;  /* 0x00007000ff0677ac */ /* 0x000e620008000a00 */
[----:B------:R-:W-:-:S05]  /*1650*/  IMAD R4, R3, R6, RZ ;  /* 0x0000000603047224 */ /* 0x000fca00078e02ff */
[----:B0-----:R-:W-:-:S04]  /*1660*/  IADD3 R5, P0, PT, R2, R4, RZ ;  /* 0x0000000402057210 */ /* 0x001fc80007f1e0ff */
[----:B------:R-:W-:Y:S02]  /*1670*/  LEA.HI.X.SX32 R10, R4, RZ, 0x1, P0 ;  /* 0x000000ff040a7211 */ /* 0x000fe400000f0eff */
[----:B-1----:R-:W-:-:S04]  /*1680*/  LEA R8, P0, R5, UR6, 0x2 ;  /* 0x0000000605087c11 */ /* 0x002fc8000f8010ff */
[----:B------:R-:W-:-:S05]  /*1690*/  LEA.HI.X R9, R5, UR7, R10, 0x2, P0 ;  /* 0x0000000705097c11 */ /* 0x000fca00080f140a */
[----:B------:R-:W2:Y:S01]  /*16a0*/  LDG.E R16, desc[UR4][R8.64] ;  /* 0x0000000408107981 */ /* 0x000ea2000c1e1900 */
[----:B------:R-:W-:Y:S01]  /*16b0*/  BSSY.RECONVERGENT B0, `(.L_x_40) ;  /* 0x000000c000007945 */ /* 0x000fe20003800200 */
[----:B--2---:R-:W-:Y:S01]  /*16c0*/  IADD3 R5, PT, PT, R16, -0xd000000, RZ ;  /* 0xf300000010057810 */ /* 0x004fe20007ffe0ff */
[----:B------:R0:W1:Y:S03]  /*16d0*/  MUFU.RSQ R7, R16 ;  /* 0x0000001000077308 */ /* 0x0000660000001400 */
[----:B------:R-:W-:-:S13]  /*16e0*/  ISETP.GT.U32.AND P0, PT, R5, 0x727fffff, PT ;  /* 0x727fffff0500780c */ /* 0x000fda0003f04070 */
[----:B0-----:R-:W-:Y:S05]  /*16f0*/  @!P0 BRA `(.L_x_41) ;  /* 0x00000000000c8947 */ /* 0x001fea0003800000 */
[----:B------:R-:W-:-:S07]  /*1700*/  MOV R23, 0x1720 ;  /* 0x0000172000177802 */ /* 0x000fce0000000f00 */
[----:B-1----:R-:W-:Y:S05]  /*1710*/  CALL.REL.NOINC `($__internal_0_$__cuda_sm20_sqrt_rn_f32_slowpath) ;  /* 0x0000000400047944 */ /* 0x002fea0003c00000 */
[----:B------:R-:W-:Y:S05]  /*1720*/  BRA `(.L_x_42) ;  /* 0x0000000000107947 */ /* 0x000fea0003800000 */
.L_x_41:
[----:B-1----:R-:W-:Y:S01]  /*1730*/  FMUL.FTZ R24, R16, R7 ;  /* 0x0000000710187220 */ /* 0x002fe20000410000 */
[----:B------:R-:W-:-:S03]  /*1740*/  FMUL.FTZ R7, R7, 0.5 ;  /* 0x3f00000007077820 */ /* 0x000fc60000410000 */
[----:B------:R-:W-:-:S04]  /*1750*/  FFMA R5, -R24, R24, R16 ;  /* 0x0000001818057223 */ /* 0x000fc80000000110 */
[----:B------:R-:W-:-:S07]  /*1760*/  FFMA R24, R5, R7, R24 ;  /* 0x0000000705187223 */ /* 0x000fce0000000018 */
.L_x_42:
[----:B------:R-:W-:Y:S05]  /*1770*/  BSYNC.RECONVERGENT B0 ;  /* 0x0000000000007941 */ /* 0x000fea0003800200 */
.L_x_40:
        /* <DEDUP_REMOVED lines=20> */
.L_x_44:
[----:B------:R-:W-:Y:S01]  /*18c0*/  FMUL.FTZ R24, R16, R7 ;  /* 0x0000000710187220 */ /* 0x000fe20000410000 */
[----:B------:R-:W-:-:S03]  /*18d0*/  FMUL.FTZ R4, R7, 0.5 ;  /* 0x3f00000007047820 */ /* 0x000fc60000410000 */
[----:B------:R-:W-:-:S04]  /*18e0*/  FFMA R7, -R24, R24, R16 ;  /* 0x0000001818077223 */ /* 0x000fc80000000110 */
[----:B------:R-:W-:-:S07]  /*18f0*/  FFMA R24, R7, R4, R24 ;  /* 0x0000000407187223 */ /* 0x000fce0000000018 */
.L_x_45:
[----:B------:R-:W-:Y:S05]  /*1900*/  BSYNC.RECONVERGENT B0 ;  /* 0x0000000000007941 */ /* 0x000fea0003800200 */
.L_x_43:
[----:B-----5:R-:W-:-:S13]  /*1910*/  FSETP.GEU.AND P0, PT, R24, R5, PT ;  /* 0x000000051800720b */ /* 0x020fda0003f0e000 */
[C---:B------:R-:W-:Y:S01]  /*1920*/  @!P0 VIADD R5, R6.reuse, 0x1 ;  /* 0x0000000106058836 */ /* 0x040fe20000000000 */
[----:B------:R1:W-:Y:S01]  /*1930*/  @!P0 STG.E desc[UR4][R14.64], R24 ;  /* 0x000000180e008986 */ /* 0x0003e2000c101904 */
[----:B------:R-:W-:-:S03]  /*1940*/  VIADD R6, R6, 0x2 ;  /* 0x0000000206067836 */ /* 0x000fc60000000000 */
[----:B------:R1:W-:Y:S04]  /*1950*/  @!P0 STG.E desc[UR4][R12.64], R5 ;  /* 0x000000050c008986 */ /* 0x0003e8000c101904 */
.L_x_39:
[----:B------:R-:W-:-:S04]  /*1960*/  LOP3.LUT R0, R0, 0x1, RZ, 0xc0, !PT ;  /* 0x0000000100007812 */ /* 0x000fc800078ec0ff */
[----:B------:R-:W-:-:S13]  /*1970*/  ISETP.NE.U32.AND P0, PT, R0, 0x1, PT ;  /* 0x000000010000780c */ /* 0x000fda0003f05070 */
[----:B------:R-:W-:Y:S05]  /*1980*/  @P0 EXIT ;  /* 0x000000000000094d */ /* 0x000fea0003800000 */
[----:B------:R-:W2:Y:S01]  /*1990*/  LDCU.64 UR6, c[0x0][0x380] ;  /* 0x00007000ff0677ac */ /* 0x000ea20008000a00 */
[----:B------:R-:W-:-:S05]  /*19a0*/  IMAD R3, R3, R6, RZ ;  /* 0x0000000603037224 */ /* 0x000fca00078e02ff */
[----:B------:R-:W-:-:S04]  /*19b0*/  IADD3 R0, P0, PT, R2, R3, RZ ;  /* 0x0000000302007210 */ /* 0x000fc80007f1e0ff */
[----:B------:R-:W-:Y:S02]  /*19c0*/  LEA.HI.X.SX32 R3, R3, RZ, 0x1, P0 ;  /* 0x000000ff03037211 */ /* 0x000fe400000f0eff */
[----:B--2---:R-:W-:-:S04]  /*19d0*/  LEA R2, P0, R0, UR6, 0x2 ;  /* 0x0000000600027c11 */ /* 0x004fc8000f8010ff */
[----:B------:R-:W-:-:S05]  /*19e0*/  LEA.HI.X R3, R0, UR7, R3, 0x2, P0 ;  /* 0x0000000700037c11 */ /* 0x000fca00080f1403 */
[----:B------:R-:W2:Y:S01]  /*19f0*/  LDG.E R16, desc[UR4][R2.64] ;  /* 0x0000000402107981 */ /* 0x000ea2000c1e1900 */
[----:B------:R-:W-:Y:S01]  /*1a00*/  BSSY.RECONVERGENT B0, `(.L_x_46) ;  /* 0x000000c000007945 */ /* 0x000fe20003800200 */
[----:B--2---:R-:W-:Y:S01]  /*1a10*/  VIADD R0, R16, 0xf3000000 ;  /* 0xf300000010007836 */ /* 0x004fe20000000000 */
[----:B01----:R0:W1:Y:S04]  /*1a20*/  MUFU.RSQ R5, R16 ;  /* 0x0000001000057308 */ /* 0x0030680000001400 */
[----:B------:R-:W-:-:S13]  /*1a30*/  ISETP.GT.U32.AND P0, PT, R0, 0x727fffff, PT ;  /* 0x727fffff0000780c */ /* 0x000fda0003f04070 */
[----:B01----:R-:W-:Y:S05]  /*1a40*/  @!P0 BRA `(.L_x_47) ;  /* 0x00000000000c8947 */ /* 0x003fea0003800000 */
[----:B------:R-:W-:-:S07]  /*1a50*/  MOV R23, 0x1a70 ;  /* 0x00001a7000177802 */ /* 0x000fce0000000f00 */
[----:B------:R-:W-:Y:S05]  /*1a60*/  CALL.REL.NOINC `($__internal_0_$__cuda_sm20_sqrt_rn_f32_slowpath) ;  /* 0x0000000000307944 */ /* 0x000fea0003c00000 */
[----:B------:R-:W-:Y:S05]  /*1a70*/  BRA `(.L_x_48) ;  /* 0x0000000000107947 */ /* 0x000fea0003800000 */
.L_x_47:
[----:B------:R-:W-:Y:S01]  /*1a80*/  FMUL.FTZ R24, R16, R5 ;  /* 0x0000000510187220 */ /* 0x000fe20000410000 */
[----:B------:R-:W-:-:S03]  /*1a90*/  FMUL.FTZ R0, R5, 0.5 ;  /* 0x3f00000005007820 */ /* 0x000fc60000410000 */
[----:B------:R-:W-:-:S04]  /*1aa0*/  FFMA R3, -R24, R24, R16 ;  /* 0x0000001818037223 */ /* 0x000fc80000000110 */
[----:B------:R-:W-:-:S07]  /*1ab0*/  FFMA R24, R3, R0, R24 ;  /* 0x0000000003187223 */ /* 0x000fce0000000018 */
.L_x_48:
[----:B------:R-:W-:Y:S05]  /*1ac0*/  BSYNC.RECONVERGENT B0 ;  /* 0x0000000000007941 */ /* 0x000fea0003800200 */
.L_x_46:
[----:B------:R-:W2:Y:S02]  /*1ad0*/  LDG.E R3, desc[UR4][R14.64] ;  /* 0x000000040e037981 */ /* 0x000ea4000c1e1900 */
[----:B--2---:R-:W-:-:S13]  /*1ae0*/  FSETP.GEU.AND P0, PT, R24, R3, PT ;  /* 0x000000031800720b */ /* 0x004fda0003f0e000 */
[----:B------:R-:W-:Y:S05]  /*1af0*/  @P0 EXIT ;  /* 0x000000000000094d */ /* 0x000fea0003800000 */
[----:B------:R-:W-:Y:S04]  /*1b00*/  STG.E desc[UR4][R14.64], R24 ;  /* 0x000000180e007986 */ /* 0x000fe8000c101904 */
[----:B------:R-:W-:Y:S01]  /*1b10*/  STG.E desc[UR4][R12.64], R6 ;  /* 0x000000060c007986 */ /* 0x000fe2000c101904 */
[----:B------:R-:W-:Y:S05]  /*1b20*/  EXIT ;  /* 0x000000000000794d */ /* 0x000fea0003800000 */
        .weak           $__internal_0_$__cuda_sm20_sqrt_rn_f32_slowpath
        .type           $__internal_0_$__cuda_sm20_sqrt_rn_f32_slowpath,@function
        .size           $__internal_0_$__cuda_sm20_sqrt_rn_f32_slowpath,(.L_x_61 - $__internal_0_$__cuda_sm20_sqrt_rn_f32_slowpath)
$__internal_0_$__cuda_sm20_sqrt_rn_f32_slowpath:
[----:B------:R-:W-:-:S13]  /*1b30*/  LOP3.LUT P0, RZ, R16, 0x7fffffff, RZ, 0xc0, !PT ;  /* 0x7fffffff10ff7812 */ /* 0x000fda000780c0ff */
[----:B------:R-:W-:Y:S01]  /*1b40*/  @!P0 MOV R24, R16 ;  /* 0x0000001000188202 */ /* 0x000fe20000000f00 */
[----:B------:R-:W-:Y:S06]  /*1b50*/  @!P0 BRA `(.L_x_49) ;  /* 0x0000000000408947 */ /* 0x000fec0003800000 */
[----:B------:R-:W-:-:S13]  /*1b60*/  FSETP.GEU.FTZ.AND P0, PT, R16, RZ, PT ;  /* 0x000000ff1000720b */ /* 0x000fda0003f1e000 */
[----:B------:R-:W-:Y:S01]  /*1b70*/  @!P0 IMAD.MOV.U32 R24, RZ, RZ, 0x7fffffff ;  /* 0x7fffffffff188424 */ /* 0x000fe200078e00ff */
[----:B------:R-:W-:Y:S06]  /*1b80*/  @!P0 BRA `(.L_x_49) ;  /* 0x0000000000348947 */ /* 0x000fec0003800000 */
[----:B------:R-:W-:-:S13]  /*1b90*/  FSETP.GTU.FTZ.AND P0, PT, |R16|, +INF , PT ;  /* 0x7f8000001000780b */ /* 0x000fda0003f1c200 */
[----:B------:R-:W-:Y:S01]  /*1ba0*/  @P0 FADD.FTZ R24, R16, 1 ;  /* 0x3f80000010180421 */ /* 0x000fe20000010000 */
[----:B------:R-:W-:Y:S06]  /*1bb0*/  @P0 BRA `(.L_x_49) ;  /* 0x0000000000280947 */ /* 0x000fec0003800000 */
[----:B------:R-:W-:-:S13]  /*1bc0*/  FSETP.NEU.FTZ.AND P0, PT, |R16|, +INF , PT ;  /* 0x7f8000001000780b */ /* 0x000fda0003f1d200 */
[----:B------:R-:W-:-:S04]  /*1bd0*/  @P0 FFMA R28, R16, 1.84467440737095516160e+19, RZ ;  /* 0x5f800000101c0823 */ /* 0x000fc800000000ff */
[----:B------:R-:W0:Y:S02]  /*1be0*/  @P0 MUFU.RSQ R24, R28 ;  /* 0x0000001c00180308 */ /* 0x000e240000001400 */
[----:B0-----:R-:W-:Y:S01]  /*1bf0*/  @P0 FMUL.FTZ R17, R28, R24 ;  /* 0x000000181c110220 */ /* 0x001fe20000410000 */
[----:B------:R-:W-:Y:S01]  /*1c00*/  @P0 FMUL.FTZ R25, R24, 0.5 ;  /* 0x3f00000018190820 */ /* 0x000fe20000410000 */
[----:B------:R-:W-:Y:S02]  /*1c10*/  @!P0 IMAD.MOV.U32 R24, RZ, RZ, R16 ;  /* 0x000000ffff188224 */ /* 0x000fe400078e0010 */
[----:B------:R-:W-:-:S04]  /*1c20*/  @P0 FADD.FTZ R26, -R17, -RZ ;  /* 0x800000ff111a0221 */ /* 0x000fc80000010100 */
[----:B------:R-:W-:-:S04]  /*1c30*/  @P0 FFMA R26, R17, R26, R28 ;  /* 0x0000001a111a0223 */ /* 0x000fc8000000001c */
[----:B------:R-:W-:-:S04]  /*1c40*/  @P0 FFMA R25, R26, R25, R17 ;  /* 0x000000191a190223 */ /* 0x000fc80000000011 */
[----:B------:R-:W-:-:S07]  /*1c50*/  @P0 FMUL.FTZ R24, R25, 2.3283064365386962891e-10 ;  /* 0x2f80000019180820 */ /* 0x000fce0000410000 */
.L_x_49:
[----:B------:R-:W-:Y:S02]  /*1c60*/  IMAD.MOV.U32 R16, RZ, RZ, R23 ;  /* 0x000000ffff107224 */ /* 0x000fe400078e0017 */
[----:B------:R-:W-:-:S04]  /*1c70*/  IMAD.MOV.U32 R17, RZ, RZ, 0x0 ;  /* 0x00000000ff117424 */ /* 0x000fc800078e00ff */
[----:B------:R-:W-:Y:S05]  /*1c80*/  RET.REL.NODEC R16 `(_Z21compute_closest_indexPfiPiS_iib) ;  /* 0xffffffe010dc7950 */ /* 0x000fea0003c3ffff */
.L_x_50:
[----:B------:R-:W-:-:S00]  /*1c90*/  BRA `(.L_x_50) ;  /* 0xfffffffc00fc7947 */ /* 0x000fc0000383ffff */
[----:B------:R-:W-:-:S00]  /*1ca0*/  NOP ;  /* 0x0000000000007918 */ /* 0x000fc00000000000 */
        /* <DEDUP_REMOVED lines=13> */
.L_x_61:


//--------------------- .text._Z17compute_distancesPfiiS_iiiS_ --------------------------
	.section	.text._Z17compute_distancesPfiiS_iiiS_,"ax",@progbits
	.align	128
        .global         _Z17compute_distancesPfiiS_iiiS_
        .type           _Z17compute_distancesPfiiS_iiiS_,@function
        .size           _Z17compute_distancesPfiiS_iiiS_,(.L_x_63 - _Z17compute_distancesPfiiS_iiiS_)
        .other          _Z17compute_distancesPfiiS_iiiS_,@"STO_CUDA_ENTRY STV_DEFAULT"
_Z17compute_distancesPfiiS_iiiS_:
.text._Z17compute_distancesPfiiS_iiiS_:
[----:B------:R-:W-:Y:S01]  /*0000*/  LDC R1, c[0x0][0x37c] ;  /* 0x0000df00ff017b82 */ /* 0x000fe20000000800 */
[----:B------:R-:W0:Y:S01]  /*0010*/  S2R R4, SR_CTAID.Y ;  /* 0x0000000000047919 */ /* 0x000e220000002600 */
[----:B------:R-:W1:Y:S06]  /*0020*/  LDCU UR5, c[0x0][0x3a0] ;  /* 0x00007400ff0577ac */ /* 0x000e6c0008000800 */
[----:B------:R-:W2:Y:S01]  /*0030*/  LDC R20, c[0x0][0x38c] ;  /* 0x0000e300ff147b82 */ /* 0x000ea20000000800 */
[----:B------:R-:W-:Y:S01]  /*0040*/  HFMA2 R15, -RZ, RZ, 0, 0 ;  /* 0x00000000ff0f7431 */ /* 0x000fe200000001ff */
[----:B------:R-:W3:Y:S01]  /*0050*/  S2R R5, SR_CTAID.X ;  /* 0x0000000000057919 */ /* 0x000ee20000002500 */
[----:B------:R-:W-:Y:S01]  /*0060*/  UMOV UR4, 0x400 ;  /* 0x0000040000047882 */ /* 0x000fe20000000000 */
[----:B------:R-:W4:Y:S01]  /*0070*/  LDCU.64 UR8, c[0x0][0x358] ;  /* 0x00006b00ff0877ac */ /* 0x000f220008000a00 */
[----:B------:R-:W5:Y:S03]  /*0080*/  S2R R0, SR_TID.X ;  /* 0x0000000000007919 */ /* 0x000f660000002100 */
[----:B------:R-:W4:Y:S01]  /*0090*/  S2UR UR6, SR_CgaCtaId ;  /* 0x00000000000679c3 */ /* 0x000f220000008800 */
[----:B------:R-:W5:Y:S07]  /*00a0*/  S2R R9, SR_TID.Y ;  /* 0x0000000000097919 */ /* 0x000f6e0000002200 */
[----:B------:R-:W5:Y:S01]  /*00b0*/  LDC R18, c[0x0][0x39c] ;  /* 0x0000e700ff127b82 */ /* 0x000f620000000800 */
[----:B-1----:R-:W-:-:S06]  /*00c0*/  UIADD3 UR5, UPT, UPT, UR5, -0x1, URZ ;  /* 0xffffffff05057890 */ /* 0x002fcc000fffe0ff */
[C---:B--2---:R-:W-:Y:S01]  /*00d0*/  IMAD R3, R20.reuse, UR5, RZ ;  /* 0x0000000514037c24 */ /* 0x044fe2000f8e02ff */
[----:B------:R-:W-:-:S04]  /*00e0*/  SHF.L.U32 R6, R20, 0x4, RZ ;  /* 0x0000000414067819 */ /* 0x000fc800000006ff */
[----:B------:R-:W-:Y:S02]  /*00f0*/  ISETP.GE.AND P0, PT, R3, RZ, PT ;  /* 0x000000ff0300720c */ /* 0x000fe40003f06270 */
[----:B0-----:R-:W-:Y:S01]  /*0100*/  SHF.L.U32 R4, R4, 0x4, RZ ;  /* 0x0000000404047819 */ /* 0x001fe200000006ff */
[----:B----4-:R-:W-:Y:S01]  /*0110*/  ULEA UR7, UR6, UR4, 0x18 ;  /* 0x0000000406077291 */ /* 0x010fe2000f8ec0ff */
[----:B---3--:R-:W-:Y:S02]  /*0120*/  SHF.L.U32 R5, R5, 0x4, RZ ;  /* 0x0000000405057819 */ /* 0x008fe400000006ff */
[----:B------:R-:W-:Y:S02]  /*0130*/  IADD3 R2, PT, PT, R4, R3, RZ ;  /* 0x0000000304027210 */ /* 0x000fe40007ffe0ff */
[----:B-----5:R-:W-:Y:S02]  /*0140*/  IADD3 R8, PT, PT, R5, R0, RZ ;  /* 0x0000000005087210 */ /* 0x020fe40007ffe0ff */
[----:B------:R-:W-:-:S02]  /*0150*/  SHF.L.U32 R7, R18, 0x4, RZ ;  /* 0x0000000412077819 */ /* 0x000fc400000006ff */
[----:B------:R0:W-:Y:S01]  /*0160*/  STS [UR7+0x810], R2 ;  /* 0x00081002ff007988 */ /* 0x0001e20008000807 */
[----:B------:R-:W-:-:S03]  /*0170*/  IADD3 R10, PT, PT, R4, R9, RZ ;  /* 0x00000009040a7210 */ /* 0x000fc60007ffe0ff */
[----:B------:R0:W-:Y:S01]  /*0180*/  STS.128 [UR7+0x800], R4 ;  /* 0x00080004ff007988 */ /* 0x0001e20008000c07 */
[----:B------:R-:W-:Y:S05]  /*0190*/  @!P0 BRA `(.L_x_51) ;  /* 0x0000000800408947 */ /* 0x000fea0003800000 */
[-C--:B------:R-:W-:Y:S01]  /*01a0*/  IABS R11, R20.reuse ;  /* 0x00000014000b7213 */ /* 0x080fe20000000000 */
[----:B------:R-:W1:Y:S01]  /*01b0*/  LDCU UR5, c[0x0][0x398] ;  /* 0x00007300ff0577ac */ /* 0x000e620008000800 */
[----:B------:R-:W2:Y:S01]  /*01c0*/  LDC R12, c[0x0][0x38c] ;  /* 0x0000e300ff0c7b82 */ /* 0x000ea20000000800 */
[----:B------:R-:W-:Y:S01]  /*01d0*/  IMAD.MOV.U32 R13, RZ, RZ, R4 ;  /* 0x000000ffff0d7224 */ /* 0x000fe200078e0004 */
[----:B0-----:R-:W0:Y:S01]  /*01e0*/  I2F.RP R6, R11 ;  /* 0x0000000b00067306 */ /* 0x001e220000209400 */
[----:B------:R-:W3:Y:S01]  /*01f0*/  LDCU UR10, c[0x0][0x388] ;  /* 0x00007100ff0a77ac */ /* 0x000ee20008000800 */
[----:B------:R-:W-:Y:S01]  /*0200*/  MOV R14, R5 ;  /* 0x00000005000e7202 */ /* 0x000fe20000000f00 */
[C---:B------:R-:W-:Y:S01]  /*0210*/  IMAD R20, R9.reuse, R20, R0 ;  /* 0x0000001409147224 */ /* 0x040fe200078e0200 */
[----:B------:R-:W-:Y:S01]  /*0220*/  LEA R21, R9, UR7, 0x6 ;  /* 0x0000000709157c11 */ /* 0x000fe2000f8e30ff */
[----:B------:R-:W-:Y:S01]  /*0230*/  UIADD3 UR4, UPT, UPT, UR4, 0x400, URZ ;  /* 0x0000040004047890 */ /* 0x000fe2000fffe0ff */
[----:B------:R-:W4:Y:S01]  /*0240*/  LDC.64 R2, c[0x0][0x380] ;  /* 0x0000e000ff027b82 */ /* 0x000f220000000a00 */
[----:B------:R-:W-:Y:S01]  /*0250*/  IADD3 R4, PT, PT, R13, R0, RZ ;  /* 0x000000000d047210 */ /* 0x000fe20007ffe0ff */
[----:B------:R-:W2:Y:S01]  /*0260*/  LDCU UR12, c[0x0][0x398] ;  /* 0x00007300ff0c77ac */ /* 0x000ea20008000800 */
[----:B------:R-:W-:Y:S01]  /*0270*/  LEA R19, R0, R21, 0x2 ;  /* 0x0000001500137211 */ /* 0x000fe200078e10ff */
[----:B------:R-:W-:Y:S01]  /*0280*/  IMAD R21, R9, -0x3c, R21 ;  /* 0xffffffc409157824 */ /* 0x000fe200078e0215 */
[----:B------:R-:W-:Y:S01]  /*0290*/  MOV R15, RZ ;  /* 0x000000ff000f7202 */ /* 0x000fe20000000f00 */
[----:B------:R-:W-:Y:S01]  /*02a0*/  ULEA UR4, UR6, UR4, 0x18 ;  /* 0x0000000406047291 */ /* 0x000fe2000f8ec0ff */
[----:B------:R-:W2:Y:S01]  /*02b0*/  LDCU UR11, c[0x0][0x3a0] ;  /* 0x00007400ff0b77ac */ /* 0x000ea20008000800 */
[----:B0-----:R-:W0:Y:S01]  /*02c0*/  MUFU.RCP R6, R6 ;  /* 0x0000000600067308 */ /* 0x001e220000001000 */
[----:B-1----:R-:W-:-:S02]  /*02d0*/  ISETP.GE.AND P0, PT, R8, UR5, PT ;  /* 0x0000000508007c0c */ /* 0x002fc4000bf06270 */
[----:B---3--:R-:W-:Y:S02]  /*02e0*/  ISETP.GE.AND P1, PT, R4, UR10, PT ;  /* 0x0000000a04007c0c */ /* 0x008fe4000bf26270 */
[----:B------:R-:W-:Y:S02]  /*02f0*/  ISETP.LT.AND P0, PT, R10, UR10, !P0 ;  /* 0x0000000a0a007c0c */ /* 0x000fe4000c701270 */
[----:B0-----:R-:W-:Y:S02]  /*0300*/  IADD3 R16, PT, PT, R6, 0xffffffe, RZ ;  /* 0x0ffffffe06107810 */ /* 0x001fe40007ffe0ff */
[----:B------:R-:W0:Y:S02]  /*0310*/  LDC.64 R6, c[0x0][0x390] ;  /* 0x0000e400ff067b82 */ /* 0x000e240000000a00 */
[----:B------:R1:W3:Y:S02]  /*0320*/  F2I.FTZ.U32.TRUNC.NTZ R17, R16 ;  /* 0x0000001000117305 */ /* 0x0002e4000021f000 */
[----:B-1----:R-:W-:-:S02]  /*0330*/  MOV R16, RZ ;  /* 0x000000ff00107202 */ /* 0x002fc40000000f00 */
[----:B---3--:R-:W-:-:S05]  /*0340*/  IADD3 R22, PT, PT, RZ, -R17, RZ ;  /* 0x80000011ff167210 */ /* 0x008fca0007ffe0ff */
[----:B------:R-:W-:Y:S01]  /*0350*/  IMAD R5, R22, R11, RZ ;  /* 0x0000000b16057224 */ /* 0x000fe200078e02ff */
[----:B------:R-:W-:-:S03]  /*0360*/  LEA R22, R0, UR4, 0x2 ;  /* 0x0000000400167c11 */ /* 0x000fc6000f8e10ff */
[----:B------:R-:W-:-:S04]  /*0370*/  IMAD.HI.U32 R16, R17, R5, R16 ;  /* 0x0000000511107227 */ /* 0x000fc800078e0010 */
[C---:B------:R-:W-:Y:S02]  /*0380*/  IMAD R17, R9.reuse, R18, R0 ;  /* 0x0000001209117224 */ /* 0x040fe400078e0200 */
[----:B--2-4-:R-:W-:-:S07]  /*0390*/  IMAD R18, R9, 0x40, R22 ;  /* 0x0000004009127824 */ /* 0x014fce00078e0216 */
.L_x_59:
[----:B------:R-:W-:Y:S01]  /*03a0*/  IABS R5, R13 ;  /* 0x0000000d00057213 */ /* 0x000fe20000000000 */
[----:B------:R-:W-:Y:S01]  /*03b0*/  BSSY.RECONVERGENT B0, `(.L_x_52) ;  /* 0x0000022000007945 */ /* 0x000fe20003800200 */
[----:B----4-:R-:W-:-:S03]  /*03c0*/  IABS R23, R12 ;  /* 0x0000000c00177213 */ /* 0x010fc60000000000 */
[----:B------:R-:W-:-:S05]  /*03d0*/  IMAD.HI.U32 R4, R16, R5, RZ ;  /* 0x0000000510047227 */ /* 0x000fca00078e00ff */
[----:B------:R-:W-:-:S05]  /*03e0*/  IADD3 R24, PT, PT, -R4, RZ, RZ ;  /* 0x000000ff04187210 */ /* 0x000fca0007ffe1ff */
[----:B------:R-:W-:Y:S01]  /*03f0*/  IMAD R24, R23, R24, R5 ;  /* 0x0000001817187224 */ /* 0x000fe200078e0205 */
[----:B------:R-:W-:-:S04]  /*0400*/  LOP3.LUT R5, R13, R12, RZ, 0x3c, !PT ;  /* 0x0000000c0d057212 */ /* 0x000fc800078e3cff */
[----:B------:R-:W-:Y:S02]  /*0410*/  ISETP.GT.U32.AND P4, PT, R11, R24, PT ;  /* 0x000000180b00720c */ /* 0x000fe40003f84070 */
[----:B------:R-:W-:-:S11]  /*0420*/  ISETP.GE.AND P3, PT, R5, RZ, PT ;  /* 0x000000ff0500720c */ /* 0x000fd60003f66270 */
[----:B------:R-:W-:Y:S01]  /*0430*/  @!P4 IADD3 R24, PT, PT, R24, -R23, RZ ;  /* 0x800000171818c210 */ /* 0x000fe20007ffe0ff */
[----:B------:R-:W-:Y:S01]  /*0440*/  IMAD.MOV.U32 R23, RZ, RZ, RZ ;  /* 0x000000ffff177224 */ /* 0x000fe200078e00ff */
[----:B------:R-:W-:Y:S02]  /*0450*/  @!P4 IADD3 R4, PT, PT, R4, 0x1, RZ ;  /* 0x000000010404c810 */ /* 0x000fe40007ffe0ff */
[----:B------:R-:W-:Y:S02]  /*0460*/  ISETP.GE.U32.AND P2, PT, R24, R11, PT ;  /* 0x0000000b1800720c */ /* 0x000fe40003f46070 */
[----:B------:R-:W-:-:S11]  /*0470*/  ISETP.NE.AND P4, PT, R12, RZ, PT ;  /* 0x000000ff0c00720c */ /* 0x000fd60003f85270 */
[----:B------:R-:W-:-:S04]  /*0480*/  @P2 IADD3 R4, PT, PT, R4, 0x1, RZ ;  /* 0x0000000104042810 */ /* 0x000fc80007ffe0ff */
[----:B------:R-:W-:Y:S02]  /*0490*/  @!P3 IADD3 R4, PT, PT, -R4, RZ, RZ ;  /* 0x000000ff0404b210 */ /* 0x000fe40007ffe1ff */
[----:B------:R-:W-:-:S04]  /*04a0*/  @!P4 LOP3.LUT R4, RZ, R12, RZ, 0x33, !PT ;  /* 0x0000000cff04c212 */ /* 0x000fc800078e33ff */
[----:B------:R-:W-:-:S04]  /*04b0*/  IADD3 R4, PT, PT, R4, R9, RZ ;  /* 0x0000000904047210 */ /* 0x000fc80007ffe0ff */
[----:B------:R-:W-:-:S13]  /*04c0*/  ISETP.GE.AND P2, PT, R4, UR11, PT ;  /* 0x0000000b04007c0c */ /* 0x000fda000bf46270 */
[----:B---3--:R-:W-:Y:S05]  /*04d0*/  @P2 BRA `(.L_x_53) ;  /* 0x0000000000382947 */ /* 0x008fea0003800000 */
[----:B------:R-:W-:Y:S01]  /*04e0*/  BSSY.RECONVERGENT B1, `(.L_x_54) ;  /* 0x0000006000017945 */ /* 0x000fe20003800200 */
[----:B------:R-:W-:-:S03]  /*04f0*/  MOV R4, RZ ;  /* 0x000000ff00047202 */ /* 0x000fc60000000f00 */
[----:B------:R-:W-:Y:S05]  /*0500*/  @P1 BRA `(.L_x_55) ;  /* 0x00000000000c1947 */ /* 0x000fea0003800000 */
[----:B------:R-:W-:-:S05]  /*0510*/  IADD3 R5, PT, PT, R20, R13, RZ ;  /* 0x0000000d14057210 */ /* 0x000fca0007ffe0ff */
[----:B------:R-:W-:-:S06]  /*0520*/  IMAD.WIDE R4, R5, 0x4, R2 ;  /* 0x0000000405047825 */ /* 0x000fcc00078e0202 */
[----:B------:R1:W5:Y:S02]  /*0530*/  LDG.E R4, desc[UR8][R4.64] ;  /* 0x0000000804047981 */ /* 0x000364000c1e1900 */
.L_x_55:
[----:B------:R-:W-:Y:S05]  /*0540*/  BSYNC.RECONVERGENT B1 ;  /* 0x0000000000017941 */ /* 0x000fea0003800200 */
.L_x_54:
[----:B-----5:R2:W-:Y:S01]  /*0550*/  STS [R19], R4 ;  /* 0x0000000413007388 */ /* 0x0205e20000000800 */
[----:B------:R-:W-:-:S13]  /*0560*/  ISETP.GE.AND P2, PT, R8, UR12, PT ;  /* 0x0000000c08007c0c */ /* 0x000fda000bf46270 */
[----:B--2---:R-:W-:Y:S05]  /*0570*/  @P2 BRA `(.L_x_56) ;  /* 0x0000000000142947 */ /* 0x004fea0003800000 */
[----:B-1----:R-:W-:-:S05]  /*0580*/  IADD3 R5, PT, PT, R17, R14, RZ ;  /* 0x0000000e11057210 */ /* 0x002fca0007ffe0ff */
[----:B0-----:R-:W-:-:S05]  /*0590*/  IMAD.WIDE R4, R5, 0x4, R6 ;  /* 0x0000000405047825 */ /* 0x001fca00078e0206 */
[----:B------:R2:W5:Y:S01]  /*05a0*/  LDG.E R23, desc[UR8][R4.64] ;  /* 0x0000000804177981 */ /* 0x000562000c1e1900 */
[----:B------:R-:W-:Y:S05]  /*05b0*/  BRA `(.L_x_56) ;  /* 0x0000000000047947 */ /* 0x000fea0003800000 */
.L_x_53:
[----:B------:R3:W-:Y:S02]  /*05c0*/  STS [R19], RZ ;  /* 0x000000ff13007388 */ /* 0x0007e40000000800 */
.L_x_56:
[----:B------:R-:W-:Y:S05]  /*05d0*/  BSYNC.RECONVERGENT B0 ;  /* 0x0000000000007941 */ /* 0x000fea0003800200 */
.L_x_52:
[----:B-----5:R4:W-:Y:S01]  /*05e0*/  STS [R18], R23 ;  /* 0x0000001712007388 */ /* 0x0209e20000000800 */
[----:B------:R-:W-:Y:S01]  /*05f0*/  BSSY.RECONVERGENT B0, `(.L_x_57) ;  /* 0x0000043000007945 */ /* 0x000fe20003800200 */
[----:B------:R-:W-:Y:S06]  /*0600*/  BAR.SYNC.DEFER_BLOCKING 0x0 ;  /* 0x0000000000007b1d */ /* 0x000fec0000010000 */
[----:B------:R-:W-:Y:S05]  /*0610*/  @!P0 BRA `(.L_x_58) ;  /* 0x0000000400008947 */ /* 0x000fea0003800000 */
[----:B-12---:R-:W-:Y:S04]  /*0620*/  LDS R5, [R21] ;  /* 0x0000000015057984 */ /* 0x006fe80000000800 */
[----:B------:R-:W1:Y:S04]  /*0630*/  LDS R24, [R22] ;  /* 0x0000000016187984 */ /* 0x000e680000000800 */
[----:B------:R-:W-:Y:S04]  /*0640*/  LDS R4, [R21+0x40] ;  /* 0x0000400015047984 */ /* 0x000fe80000000800 */
[----:B----4-:R-:W-:Y:S04]  /*0650*/  LDS R23, [R21+0x80] ;  /* 0x0000800015177984 */ /* 0x010fe80000000800 */
[----:B------:R-:W-:Y:S04]  /*0660*/  LDS R25, [R21+0xc0] ;  /* 0x0000c00015197984 */ /* 0x000fe80000000800 */
[----:B------:R-:W2:Y:S01]  /*0670*/  LDS R26, [R22+0xc0] ;  /* 0x0000c000161a7984 */ /* 0x000ea20000000800 */
[----:B-1----:R-:W-:-:S03]  /*0680*/  FADD R24, R5, -R24 ;  /* 0x8000001805187221 */ /* 0x002fc60000000000 */
[----:B------:R-:W1:Y:S01]  /*0690*/  LDS R5, [R22+0x40] ;  /* 0x0000400016057984 */ /* 0x000e620000000800 */
[----:B------:R-:W-:-:S03]  /*06a0*/  FFMA R15, R24, R24, R15 ;  /* 0x00000018180f7223 */ /* 0x000fc6000000000f */
[----:B------:R-:W4:Y:S01]  /*06b0*/  LDS R24, [R22+0x80] ;  /* 0x0000800016187984 */ /* 0x000f220000000800 */
[----:B--2---:R-:W-:-:S03]  /*06c0*/  FADD R26, R25, -R26 ;  /* 0x8000001a191a7221 */ /* 0x004fc60000000000 */
[----:B------:R-:W-:Y:S01]  /*06d0*/  LDS R25, [R21+0x180] ;  /* 0x0001800015197984 */ /* 0x000fe20000000800 */
[----:B-1----:R-:W-:-:S03]  /*06e0*/  FADD R4, R4, -R5 ;  /* 0x8000000504047221 */ /* 0x002fc60000000000 */
[----:B------:R-:W-:Y:S01]  /*06f0*/  LDS R5, [R22+0x100] ;  /* 0x0001000016057984 */ /* 0x000fe20000000800 */
[----:B----4-:R-:W-:Y:S01]  /*0700*/  FADD R24, R23, -R24 ;  /* 0x8000001817187221 */ /* 0x010fe20000000000 */
[----:B------:R-:W-:Y:S02]  /*0710*/  FFMA R15, R4, R4, R15 ;  /* 0x00000004040f7223 */ /* 0x000fe4000000000f */
[----:B------:R-:W-:Y:S02]  /*0720*/  LDS R23, [R21+0x140] ;  /* 0x0001400015177984 */ /* 0x000fe40000000800 */
[----:B------:R-:W-:Y:S02]  /*0730*/  FFMA R15, R24, R24, R15 ;  /* 0x00000018180f7223 */ /* 0x000fe4000000000f */
[----:B------:R-:W1:Y:S02]  /*0740*/  LDS R4, [R21+0x100] ;  /* 0x0001000015047984 */ /* 0x000e640000000800 */
[----:B------:R-:W-:-:S02]  /*0750*/  FFMA R15, R26, R26, R15 ;  /* 0x0000001a1a0f7223 */ /* 0x000fc4000000000f */
[----:B------:R-:W2:Y:S04]  /*0760*/  LDS R24, [R22+0x140] ;  /* 0x0001400016187984 */ /* 0x000ea80000000800 */
[----:B------:R-:W4:Y:S01]  /*0770*/  LDS R26, [R22+0x180] ;  /* 0x00018000161a7984 */ /* 0x000f220000000800 */
[----:B-1----:R-:W-:-:S03]  /*0780*/  FADD R4, R4, -R5 ;  /* 0x8000000504047221 */ /* 0x002fc60000000000 */
[----:B------:R-:W-:Y:S01]  /*0790*/  LDS R5, [R22+0x1c0] ;  /* 0x0001c00016057984 */ /* 0x000fe20000000800 */
[----:B--2---:R-:W-:Y:S01]  /*07a0*/  FADD R24, R23, -R24 ;  /* 0x8000001817187221 */ /* 0x004fe20000000000 */
[----:B------:R-:W-:Y:S02]  /*07b0*/  FFMA R15, R4, R4, R15 ;  /* 0x00000004040f7223 */ /* 0x000fe4000000000f */
[----:B------:R-:W-:Y:S01]  /*07c0*/  LDS R23, [R21+0x200] ;  /* 0x0002000015177984 */ /* 0x000fe20000000800 */
[----:B----4-:R-:W-:Y:S01]  /*07d0*/  FADD R26, R25, -R26 ;  /* 0x8000001a191a7221 */ /* 0x010fe20000000000 */
[----:B------:R-:W-:Y:S02]  /*07e0*/  FFMA R15, R24, R24, R15 ;  /* 0x00000018180f7223 */ /* 0x000fe4000000000f */
[----:B------:R-:W1:Y:S02]  /*07f0*/  LDS R4, [R21+0x1c0] ;  /* 0x0001c00015047984 */ /* 0x000e640000000800 */
[----:B------:R-:W-:-:S02]  /*0800*/  FFMA R15, R26, R26, R15 ;  /* 0x0000001a1a0f7223 */ /* 0x000fc4000000000f */
[----:B------:R-:W2:Y:S04]  /*0810*/  LDS R24, [R22+0x200] ;  /* 0x0002000016187984 */ /* 0x000ea80000000800 */
[----:B------:R-:W-:Y:S04]  /*0820*/  LDS R25, [R21+0x240] ;  /* 0x0002400015197984 */ /* 0x000fe80000000800 */
[----:B------:R-:W4:Y:S01]  /*0830*/  LDS R26, [R22+0x240] ;  /* 0x00024000161a7984 */ /* 0x000f220000000800 */
[----:B-1----:R-:W-:-:S03]  /*0840*/  FADD R4, R4, -R5 ;  /* 0x8000000504047221 */ /* 0x002fc60000000000 */
[----:B------:R-:W-:Y:S01]  /*0850*/  LDS R5, [R22+0x280] ;  /* 0x0002800016057984 */ /* 0x000fe20000000800 */
[----:B--2---:R-:W-:Y:S01]  /*0860*/  FADD R24, R23, -R24 ;  /* 0x8000001817187221 */ /* 0x004fe20000000000 */
[----:B------:R-:W-:Y:S02]  /*0870*/  FFMA R15, R4, R4, R15 ;  /* 0x00000004040f7223 */ /* 0x000fe4000000000f */
[----:B------:R-:W-:Y:S02]  /*0880*/  LDS R23, [R21+0x2c0] ;  /* 0x0002c00015177984 */ /* 0x000fe40000000800 */
[----:B------:R-:W-:Y:S02]  /*0890*/  FFMA R15, R24, R24, R15 ;  /* 0x00000018180f7223 */ /* 0x000fe4000000000f */
[----:B------:R-:W1:Y:S01]  /*08a0*/  LDS R4, [R21+0x280] ;  /* 0x0002800015047984 */ /* 0x000e620000000800 */
[----:B----4-:R-:W-:-:S03]  /*08b0*/  FADD R26, R25, -R26 ;  /* 0x8000001a191a7221 */ /* 0x010fc60000000000 */
[----:B------:R-:W2:Y:S01]  /*08c0*/  LDS R24, [R22+0x2c0] ;  /* 0x0002c00016187984 */ /* 0x000ea20000000800 */
[----:B------:R-:W-:-:S03]  /*08d0*/  FFMA R15, R26, R26, R15 ;  /* 0x0000001a1a0f7223 */ /* 0x000fc6000000000f */
        /* <DEDUP_REMOVED lines=14> */
[----:B-1----:R-:W-:-:S04]  /*09c0*/  FADD R4, R4, -R5 ;  /* 0x8000000504047221 */ /* 0x002fc80000000000 */
[----:B------:R-:W-:Y:S01]  /*09d0*/  FFMA R15, R4, R4, R15 ;  /* 0x00000004040f7223 */ /* 0x000fe2000000000f */
[----:B--2---:R-:W-:-:S04]  /*09e0*/  FADD R24, R23, -R24 ;  /* 0x8000001817187221 */ /* 0x004fc80000000000 */
[----:B------:R-:W-:Y:S01]  /*09f0*/  FFMA R15, R24, R24, R15 ;  /* 0x00000018180f7223 */ /* 0x000fe2000000000f */
[----:B----4-:R-:W-:-:S04]  /*0a00*/  FADD R26, R25, -R26 ;  /* 0x8000001a191a7221 */ /* 0x010fc80000000000 */
[----:B------:R-:W-:-:S07]  /*0a10*/  FFMA R15, R26, R26, R15 ;  /* 0x0000001a1a0f7223 */ /* 0x000fce000000000f */
.L_x_58:
[----:B------:R-:W-:Y:S05]  /*0a20*/  BSYNC.RECONVERGENT B0 ;  /* 0x0000000000007941 */ /* 0x000fea0003800200 */
.L_x_57:
[----:B------:R-:W-:Y:S06]  /*0a30*/  BAR.SYNC.DEFER_BLOCKING 0x0 ;  /* 0x0000000000007b1d */ /* 0x000fec0000010000 */
[----:B-12---:R-:W1:Y:S04]  /*0a40*/  LDS.64 R4, [UR7+0x808] ;  /* 0x00080807ff047984 */ /* 0x006e680008000a00 */
[----:B------:R-:W2:Y:S01]  /*0a50*/  LDS R24, [UR7+0x810] ;  /* 0x00081007ff187984 */ /* 0x000ea20008000800 */
[----:B-1----:R-:W-:-:S02]  /*0a60*/  IADD3 R13, PT, PT, R4, R13, RZ ;  /* 0x0000000d040d7210 */ /* 0x002fc40007ffe0ff */
[----:B------:R-:W-:Y:S02]  /*0a70*/  IADD3 R14, PT, PT, R14, R5, RZ ;  /* 0x000000050e0e7210 */ /* 0x000fe40007ffe0ff */
[----:B--2---:R-:W-:-:S13]  /*0a80*/  ISETP.GT.AND P2, PT, R13, R24, PT ;  /* 0x000000180d00720c */ /* 0x004fda0003f44270 */
[----:B------:R-:W-:Y:S05]  /*0a90*/  @!P2 BRA `(.L_x_59) ;  /* 0xfffffff80040a947 */ /* 0x000fea000383ffff */
.L_x_51:
[----:B------:R-:W1:Y:S01]  /*0aa0*/  LDCU UR4, c[0x0][0x398] ;  /* 0x00007300ff0477ac */ /* 0x000e620008000800 */
[----:B------:R-:W2:Y:S01]  /*0ab0*/  LDCU UR5, c[0x0][0x388] ;  /* 0x00007100ff0577ac */ /* 0x000ea20008000800 */
[----:B-1----:R-:W-:-:S04]  /*0ac0*/  ISETP.GE.AND P0, PT, R8, UR4, PT ;  /* 0x0000000408007c0c */ /* 0x002fc8000bf06270 */
[----:B--2---:R-:W-:-:S13]  /*0ad0*/  ISETP.GE.OR P0, PT, R10, UR5, P0 ;  /* 0x000000050a007c0c */ /* 0x004fda0008706670 */
[----:B------:R-:W-:Y:S05]  /*0ae0*/  @P0 EXIT ;  /* 0x000000000000094d */ /* 0x000fea0003800000 */
[----:B------:R-:W1:Y:S01]  /*0af0*/  S2UR UR5, SR_CgaCtaId ;  /* 0x00000000000579c3 */ /* 0x000e620000008800 */
[----:B------:R-:W-:-:S07]  /*0b00*/  UMOV UR4, 0x400 ;  /* 0x0000040000047882 */ /* 0x000fce0000000000 */
[----:B0-----:R-:W0:Y:S01]  /*0b10*/  LDC.64 R2, c[0x0][0x3a8] ;  /* 0x0000ea00ff027b82 */ /* 0x001e220000000a00 */
[----:B-1----:R-:W-:-:S09]  /*0b20*/  ULEA UR4, UR5, UR4, 0x18 ;  /* 0x0000000405047291 */ /* 0x002fd2000f8ec0ff */
[----:B------:R-:W1:Y:S02]  /*0b30*/  LDS.64 R4, [UR4+0x800] ;  /* 0x00080004ff047984 */ /* 0x000e640008000a00 */
[----:B------:R-:W2:Y:S01]  /*0b40*/  LDCU UR4, c[0x0][0x39c] ;  /* 0x00007380ff0477ac */ /* 0x000ea20008000800 */
[----:B-1----:R-:W-:Y:S02]  /*0b50*/  IADD3 R9, PT, PT, R9, R4, RZ ;  /* 0x0000000409097210 */ /* 0x002fe40007ffe0ff */
[----:B------:R-:W-:-:S05]  /*0b60*/  IADD3 R0, PT, PT, R0, R5, RZ ;  /* 0x0000000500007210 */ /* 0x000fca0007ffe0ff */
[----:B--2---:R-:W-:-:S04]  /*0b70*/  IMAD R9, R9, UR4, R0 ;  /* 0x0000000409097c24 */ /* 0x004fc8000f8e0200 */
[----:B0-----:R-:W-:-:S05]  /*0b80*/  IMAD.WIDE R2, R9, 0x4, R2 ;  /* 0x0000000409027825 */ /* 0x001fca00078e0202 */
[----:B------:R-:W-:Y:S01]  /*0b90*/  STG.E desc[UR8][R2.64], R15 ;  /* 0x0000000f02007986 */ /* 0x000fe2000c101908 */
[----:B------:R-:W-:Y:S05]  /*0ba0*/  EXIT ;  /* 0x000000000000794d */ /* 0x000fea0003800000 */
.L_x_60:
        /* <DEDUP_REMOVED lines=13> */
.L_x_63:


//--------------------- .nv.shared.reserved.0     --------------------------
	.section	.nv.shared.reserved.0,"aw",@nobits
	.weak		__nv_reservedSMEM_offset_0_alias
	.size		__nv_reservedSMEM_offset_0_alias, 0, 64
	.other		__nv_reservedSMEM_offset_0_alias,@"STO_CUDA_RESERVED_SHARED STV_DEFAULT"
__nv_reservedSMEM_offset_0_alias:
	.zero		0
	.zero		64


//--------------------- .nv.shared._Z17compute_distancesPfiiS_iiiS_ --------------------------
	.section	.nv.shared._Z17compute_distancesPfiiS_iiiS_,"aw",@nobits
	.sectionflags	@""
	.align	4
.nv.shared._Z17compute_distancesPfiiS_iiiS_:
	.zero		3092


//--------------------- .nv.constant0._Z21compute_closest_indexPfiPiS_iib --------------------------
	.section	.nv.constant0._Z21compute_closest_indexPfiPiS_iib,"a",@progbits
	.sectionflags	@""
	.align	4
.nv.constant0._Z21compute_closest_indexPfiPiS_iib:
	.zero		937


//--------------------- .nv.constant0._Z17compute_distancesPfiiS_iiiS_ --------------------------
	.section	.nv.constant0._Z17compute_distancesPfiiS_iiiS_,"a",@progbits
	.sectionflags	@""
	.align	4
.nv.constant0._Z17compute_distancesPfiiS_iiiS_:
	.zero		944


//--------------------- SYMBOLS --------------------------

	.type		.nv.reservedSmem.offset0,@object
	.size		.nv.reservedSmem.offset0,0x4
	.type		.nv.reservedSmem.cap,@object
	.size		.nv.reservedSmem.cap,0x4
